// auto-generated by cutlass_sweep.gemm — config: {"arch": "sm_100", "cluster_m": 2, "cluster_n": 1, "dtype": "int8", "stages": 3, "tile_k": 32, "tile_m": 256, "tile_n": 256}
#include "cutlass/cutlass.h"
#include "cutlass/gemm/collective/collective_builder.hpp"
#include "cutlass/gemm/device/gemm_universal_adapter.h"
#include "cutlass/gemm/kernel/gemm_universal.hpp"
#include "cutlass/epilogue/collective/collective_builder.hpp"

using ElemA = int8_t;
using ElemB = int8_t;
using ElemCD = int8_t;
using Acc  = int32_t;
using TileShape    = cute::Shape<cute::_256, cute::_256, cute::_32>;
using ClusterShape = cute::Shape<cute::_2, cute::_1, cute::_1>;

using CollectiveEpilogue = typename cutlass::epilogue::collective::CollectiveBuilder<
    cutlass::arch::Sm100, cutlass::arch::OpClassTensorOp,
    TileShape, ClusterShape,
    cutlass::epilogue::collective::EpilogueTileAuto,
    Acc, Acc,
    ElemCD, cutlass::layout::RowMajor, 128 / cutlass::sizeof_bits<ElemCD>::value,
    ElemCD, cutlass::layout::RowMajor, 128 / cutlass::sizeof_bits<ElemCD>::value,
    cutlass::epilogue::collective::EpilogueScheduleAuto
  >::CollectiveOp;

using CollectiveMainloop = typename cutlass::gemm::collective::CollectiveBuilder<
    cutlass::arch::Sm100, cutlass::arch::OpClassTensorOp,
    ElemA, cutlass::layout::RowMajor, 128 / cutlass::sizeof_bits<ElemA>::value,
    ElemB, cutlass::layout::ColumnMajor, 128 / cutlass::sizeof_bits<ElemB>::value,
    Acc,
    TileShape, ClusterShape,
    cutlass::gemm::collective::StageCount<3>,
    cutlass::gemm::collective::KernelScheduleAuto
  >::CollectiveOp;

using GemmKernel = cutlass::gemm::kernel::GemmUniversal<
    cute::Shape<int,int,int,int>,
    CollectiveMainloop,
    CollectiveEpilogue
>;
using Gemm = cutlass::gemm::device::GemmUniversalAdapter<GemmKernel>;

// Force the device kernel symbol into the cubin without needing a host main.
auto* _anchor = &cutlass::device_kernel<GemmKernel>;


// ===== COMPILED SASS (sm_100a) =====

	.target	sm_100a

	.elftype	@"ET_EXEC"


//--------------------- .note.nv.tkinfo           --------------------------
	.section	.note.nv.tkinfo,"",@"SHT_NOTE"
	.sectionflags	@"SHF_NOTE_NV_TKINFO"
	.tkinfo
        /*0018*/ 	.word	0x00000002
        /*0030*/ 	.string	""
        /*0030*/ 	.string	"ptxas"
        /*0030*/ 	.string	"Cuda compilation tools, release 13.0, V13.0.88"
        /*0030*/ 	.string	"Build cuda_13.0.r13.0/compiler.36424714_0"
        /*0030*/ 	.string	"-arch sm_100a -m 64 "



//--------------------- .note.nv.cuinfo           --------------------------
	.section	.note.nv.cuinfo,"",@"SHT_NOTE"
	.sectionflags	@"SHF_NOTE_NV_CUINFO"
        /*0018*/ 	.short	0x0002
        /*001a*/ 	.short	0x0064
        /*001c*/ 	.short	0x0082
	.zero		2


//--------------------- .nv.info                  --------------------------
	.section	.nv.info,"",@"SHT_CUDA_INFO"
	.align	4


	//----- nvinfo : EIATTR_REGCOUNT
	.align		4
        /*0000*/ 	.byte	0x04, 0x2f
        /*0002*/ 	.short	(.L_20 - .L_19)
	.align		4
.L_19:
        /*0004*/ 	.word	index@(_ZN7cutlass13device_kernelINS_4gemm6kernel13GemmUniversalIN4cute5tupleIJiiiiEEENS1_10collective13CollectiveMmaINS1_35MainloopSm100TmaUmmaWarpSpecializedILi3ELi2ELi2ENS5_IJNS4_1CILi2EEENSA_ILi1EEESC_EEEEENS5_IJNSA_ILi256EEESF_NSA_ILi32EEEEEEaNS5_IJlSC_lEEEaSI_NS4_8TiledMMAINS4_8MMA_AtomIJNS4_21SM100_MMA_S8_2x1SM_SSIaaiLi256ELi256ELNS4_4UMMA5MajorE0ELSN_0ELNSM_8SaturateE0EEEEEENS4_6LayoutINS5_IJSC_SC_SC_EEENS5_IJNSA_ILi0EEEST_ST_EEEEENS5_IJNS4_10UnderscoreESW_SW_EEEEENS4_18SM100_TMA_2SM_LOADENS4_14ComposedLayoutINS4_7SwizzleILi1ELi4ELi3EEENS4_18smem_ptr_flag_bitsILi8EEENSR_INS5_IJNSA_ILi8EEESG_EEENS5_IJSG_SC_EEEEEEEvNS4_8identityESZ_S19_vS1A_EENS_8epilogue10collective18CollectiveEpilogueINS1C_23Sm100TmaWarpSpecializedILi4ELi2ELi64ELb0ELb0EEEJNS5_IJNSA_ILi128EEESF_SG_EEENS5_IJNSR_IS1H_SC_EENSR_INSA_ILi64EEESC_EEEEEaSI_aSI_NS1C_6fusion15FusionCallbacksIS1G_NS1N_17LinearCombinationIaiaiLNS_15FloatRoundStyleE2EEES1I_S1M_JEEENS4_5SM1004TMEM4LOAD26SM100_TMEM_LOAD_32dp32b64xENS4_13SM90_TMA_LOADENS10_INS11_ILi2ELi4ELi3EEES14_NSR_INS5_IJS15_S1K_EEENS5_IJS1K_SC_EEEEEEENS4_39AutoVectorizingCopyWithAssumedAlignmentILi128EEENS4_14SM90_TMA_STOREES22_S24_S24_EEEvvEEEEvNT_6ParamsE)
        /*0008*/ 	.word	0x000000b2


	//----- nvinfo : EIATTR_FRAME_SIZE
	.align		4
.L_20:
        /*000c*/ 	.byte	0x04, 0x11
        /*000e*/ 	.short	(.L_22 - .L_21)
	.align		4
.L_21:
        /*0010*/ 	.word	index@($__internal_2_$__cuda_sm10x_tcgen05_guardrail_trap_unallocated_columns_being_dealloced)
        /*0014*/ 	.word	0x00000000


	//----- nvinfo : EIATTR_FRAME_SIZE
	.align		4
.L_22:
        /*0018*/ 	.byte	0x04, 0x11
        /*001a*/ 	.short	(.L_24 - .L_23)
	.align		4
.L_23:
        /*001c*/ 	.word	index@($__internal_1_$__cuda_sm10x_tcgen05_guardrail_trap_phase_invalid_during_alloc)
        /*0020*/ 	.word	0x00000000


	//----- nvinfo : EIATTR_FRAME_SIZE
	.align		4
.L_24:
        /*0024*/ 	.byte	0x04, 0x11
        /*0026*/ 	.short	(.L_26 - .L_25)
	.align		4
.L_25:
        /*0028*/ 	.word	index@($__internal_0_$__cuda_sm10x_tcgen05_guardrail_trap_col_being_dealloced_not_returned_by_alloc)
        /*002c*/ 	.word	0x00000000


	//----- nvinfo : EIATTR_FRAME_SIZE
	.align		4
.L_26:
        /*0030*/ 	.byte	0x04, 0x11
        /*0032*/ 	.short	(.L_28 - .L_27)
	.align		4
.L_27:
        /*0034*/ 	.word	index@(_ZN7cutlass13device_kernelINS_4gemm6kernel13GemmUniversalIN4cute5tupleIJiiiiEEENS1_10collective13CollectiveMmaINS1_35MainloopSm100TmaUmmaWarpSpecializedILi3ELi2ELi2ENS5_IJNS4_1CILi2EEENSA_ILi1EEESC_EEEEENS5_IJNSA_ILi256EEESF_NSA_ILi32EEEEEEaNS5_IJlSC_lEEEaSI_NS4_8TiledMMAINS4_8MMA_AtomIJNS4_21SM100_MMA_S8_2x1SM_SSIaaiLi256ELi256ELNS4_4UMMA5MajorE0ELSN_0ELNSM_8SaturateE0EEEEEENS4_6LayoutINS5_IJSC_SC_SC_EEENS5_IJNSA_ILi0EEEST_ST_EEEEENS5_IJNS4_10UnderscoreESW_SW_EEEEENS4_18SM100_TMA_2SM_LOADENS4_14ComposedLayoutINS4_7SwizzleILi1ELi4ELi3EEENS4_18smem_ptr_flag_bitsILi8EEENSR_INS5_IJNSA_ILi8EEESG_EEENS5_IJSG_SC_EEEEEEEvNS4_8identityESZ_S19_vS1A_EENS_8epilogue10collective18CollectiveEpilogueINS1C_23Sm100TmaWarpSpecializedILi4ELi2ELi64ELb0ELb0EEEJNS5_IJNSA_ILi128EEESF_SG_EEENS5_IJNSR_IS1H_SC_EENSR_INSA_ILi64EEESC_EEEEEaSI_aSI_NS1C_6fusion15FusionCallbacksIS1G_NS1N_17LinearCombinationIaiaiLNS_15FloatRoundStyleE2EEES1I_S1M_JEEENS4_5SM1004TMEM4LOAD26SM100_TMEM_LOAD_32dp32b64xENS4_13SM90_TMA_LOADENS10_INS11_ILi2ELi4ELi3EEES14_NSR_INS5_IJS15_S1K_EEENS5_IJS1K_SC_EEEEEEENS4_39AutoVectorizingCopyWithAssumedAlignmentILi128EEENS4_14SM90_TMA_STOREES22_S24_S24_EEEvvEEEEvNT_6ParamsE)
        /*0038*/ 	.word	0x00000000


	//----- nvinfo : EIATTR_MIN_STACK_SIZE
	.align		4
.L_28:
        /*003c*/ 	.byte	0x04, 0x12
        /*003e*/ 	.short	(.L_30 - .L_29)
	.align		4
.L_29:
        /*0040*/ 	.word	index@(_ZN7cutlass13device_kernelINS_4gemm6kernel13GemmUniversalIN4cute5tupleIJiiiiEEENS1_10collective13CollectiveMmaINS1_35MainloopSm100TmaUmmaWarpSpecializedILi3ELi2ELi2ENS5_IJNS4_1CILi2EEENSA_ILi1EEESC_EEEEENS5_IJNSA_ILi256EEESF_NSA_ILi32EEEEEEaNS5_IJlSC_lEEEaSI_NS4_8TiledMMAINS4_8MMA_AtomIJNS4_21SM100_MMA_S8_2x1SM_SSIaaiLi256ELi256ELNS4_4UMMA5MajorE0ELSN_0ELNSM_8SaturateE0EEEEEENS4_6LayoutINS5_IJSC_SC_SC_EEENS5_IJNSA_ILi0EEEST_ST_EEEEENS5_IJNS4_10UnderscoreESW_SW_EEEEENS4_18SM100_TMA_2SM_LOADENS4_14ComposedLayoutINS4_7SwizzleILi1ELi4ELi3EEENS4_18smem_ptr_flag_bitsILi8EEENSR_INS5_IJNSA_ILi8EEESG_EEENS5_IJSG_SC_EEEEEEEvNS4_8identityESZ_S19_vS1A_EENS_8epilogue10collective18CollectiveEpilogueINS1C_23Sm100TmaWarpSpecializedILi4ELi2ELi64ELb0ELb0EEEJNS5_IJNSA_ILi128EEESF_SG_EEENS5_IJNSR_IS1H_SC_EENSR_INSA_ILi64EEESC_EEEEEaSI_aSI_NS1C_6fusion15FusionCallbacksIS1G_NS1N_17LinearCombinationIaiaiLNS_15FloatRoundStyleE2EEES1I_S1M_JEEENS4_5SM1004TMEM4LOAD26SM100_TMEM_LOAD_32dp32b64xENS4_13SM90_TMA_LOADENS10_INS11_ILi2ELi4ELi3EEES14_NSR_INS5_IJS15_S1K_EEENS5_IJS1K_SC_EEEEEEENS4_39AutoVectorizingCopyWithAssumedAlignmentILi128EEENS4_14SM90_TMA_STOREES22_S24_S24_EEEvvEEEEvNT_6ParamsE)
        /*0044*/ 	.word	0x00000000
.L_30:


//--------------------- .nv.compat                --------------------------
	.section	.nv.compat,"",@"SHT_CUDA_COMPAT_INFO"
	.align	4
        /*0000*/ 	.byte	0x02, 0x09, 0x01, 0x00, 0x02, 0x02, 0x03, 0x00, 0x02, 0x05, 0x06, 0x00, 0x03, 0x07, 0x01, 0x01
        /*0010*/ 	.byte	0x02, 0x03, 0x01, 0x00, 0x02, 0x06, 0x01, 0x00, 0x04, 0x0b, 0x08, 0x00, 0x01, 0x00, 0x00, 0x00
        /*0020*/ 	.byte	0x00, 0x00, 0x00, 0x00


//--------------------- .nv.info._ZN7cutlass13device_kernelINS_4gemm6kernel13GemmUniversalIN4cute5tupleIJiiiiEEENS1_10collective13CollectiveMmaINS1_35MainloopSm100TmaUmmaWarpSpecializedILi3ELi2ELi2ENS5_IJNS4_1CILi2EEENSA_ILi1EEESC_EEEEENS5_IJNSA_ILi256EEESF_NSA_ILi32EEEEEEaNS5_IJlSC_lEEEaSI_NS4_8TiledMMAINS4_8MMA_AtomIJNS4_21SM100_MMA_S8_2x1SM_SSIaaiLi256ELi256ELNS4_4UMMA5MajorE0ELSN_0ELNSM_8SaturateE0EEEEEENS4_6LayoutINS5_IJSC_SC_SC_EEENS5_IJNSA_ILi0EEEST_ST_EEEEENS5_IJNS4_10UnderscoreESW_SW_EEEEENS4_18SM100_TMA_2SM_LOADENS4_14ComposedLayoutINS4_7SwizzleILi1ELi4ELi3EEENS4_18smem_ptr_flag_bitsILi8EEENSR_INS5_IJNSA_ILi8EEESG_EEENS5_IJSG_SC_EEEEEEEvNS4_8identityESZ_S19_vS1A_EENS_8epilogue10collective18CollectiveEpilogueINS1C_23Sm100TmaWarpSpecializedILi4ELi2ELi64ELb0ELb0EEEJNS5_IJNSA_ILi128EEESF_SG_EEENS5_IJNSR_IS1H_SC_EENSR_INSA_ILi64EEESC_EEEEEaSI_aSI_NS1C_6fusion15FusionCallbacksIS1G_NS1N_17LinearCombinationIaiaiLNS_15FloatRoundStyleE2EEES1I_S1M_JEEENS4_5SM1004TMEM4LOAD26SM100_TMEM_LOAD_32dp32b64xENS4_13SM90_TMA_LOADENS10_INS11_ILi2ELi4ELi3EEES14_NSR_INS5_IJS15_S1K_EEENS5_IJS1K_SC_EEEEEEENS4_39AutoVectorizingCopyWithAssumedAlignmentILi128EEENS4_14SM90_TMA_STOREES22_S24_S24_EEEvvEEEEvNT_6ParamsE --------------------------
	.section	.nv.info._ZN7cutlass13device_kernelINS_4gemm6kernel13GemmUniversalIN4cute5tupleIJiiiiEEENS1_10collective13CollectiveMmaINS1_35MainloopSm100TmaUmmaWarpSpecializedILi3ELi2ELi2ENS5_IJNS4_1CILi2EEENSA_ILi1EEESC_EEEEENS5_IJNSA_ILi256EEESF_NSA_ILi32EEEEEEaNS5_IJlSC_lEEEaSI_NS4_8TiledMMAINS4_8MMA_AtomIJNS4_21SM100_MMA_S8_2x1SM_SSIaaiLi256ELi256ELNS4_4UMMA5MajorE0ELSN_0ELNSM_8SaturateE0EEEEEENS4_6LayoutINS5_IJSC_SC_SC_EEENS5_IJNSA_ILi0EEEST_ST_EEEEENS5_IJNS4_10UnderscoreESW_SW_EEEEENS4_18SM100_TMA_2SM_LOADENS4_14ComposedLayoutINS4_7SwizzleILi1ELi4ELi3EEENS4_18smem_ptr_flag_bitsILi8EEENSR_INS5_IJNSA_ILi8EEESG_EEENS5_IJSG_SC_EEEEEEEvNS4_8identityESZ_S19_vS1A_EENS_8epilogue10collective18CollectiveEpilogueINS1C_23Sm100TmaWarpSpecializedILi4ELi2ELi64ELb0ELb0EEEJNS5_IJNSA_ILi128EEESF_SG_EEENS5_IJNSR_IS1H_SC_EENSR_INSA_ILi64EEESC_EEEEEaSI_aSI_NS1C_6fusion15FusionCallbacksIS1G_NS1N_17LinearCombinationIaiaiLNS_15FloatRoundStyleE2EEES1I_S1M_JEEENS4_5SM1004TMEM4LOAD26SM100_TMEM_LOAD_32dp32b64xENS4_13SM90_TMA_LOADENS10_INS11_ILi2ELi4ELi3EEES14_NSR_INS5_IJS15_S1K_EEENS5_IJS1K_SC_EEEEEEENS4_39AutoVectorizingCopyWithAssumedAlignmentILi128EEENS4_14SM90_TMA_STOREES22_S24_S24_EEEvvEEEEvNT_6ParamsE,"",@"SHT_CUDA_INFO"
	.sectionflags	@""
	.align	4


	//----- nvinfo : EIATTR_CUDA_API_VERSION
	.align		4
        /*0000*/ 	.byte	0x04, 0x37
        /*0002*/ 	.short	(.L_32 - .L_31)
.L_31:
        /*0004*/ 	.word	0x00000082


	//----- nvinfo : EIATTR_KPARAM_INFO
	.align		4
.L_32:
        /*0008*/ 	.byte	0x04, 0x17
        /*000a*/ 	.short	(.L_34 - .L_33)
.L_33:
        /*000c*/ 	.word	0x00000000
        /*0010*/ 	.short	0x0000
        /*0012*/ 	.short	0x0000
        /*0014*/ 	.byte	0x00, 0xf0, 0x01, 0x20


	//----- nvinfo : EIATTR_AT_ENTRY_FRAGMENTS
	.align		4
.L_34:
        /*0018*/ 	.byte	0x04, 0x4f
        /*001a*/ 	.short	(.L_36 - .L_35)


	//   ....[0]....
.L_35:
        /*001c*/ 	.word	0x00000007


	//----- nvinfo : EIATTR_RESERVED_SMEM_USED
	.align		4
.L_36:
        /*0020*/ 	.byte	0x01, 0x41
	.zero		2


	//----- nvinfo : EIATTR_SPARSE_MMA_MASK
	.align		4
        /*0024*/ 	.byte	0x03, 0x50
        /*0026*/ 	.short	0x0000


	//----- nvinfo : EIATTR_TCGEN05_2CTA_USED
	.align		4
        /*0028*/ 	.byte	0x01, 0x52
	.zero		2


	//----- nvinfo : EIATTR_MAXREG_COUNT
	.align		4
        /*002c*/ 	.byte	0x03, 0x1b
        /*002e*/ 	.short	0x00ff


	//----- nvinfo : EIATTR_NUM_BARRIERS
	.align		4
        /*0030*/ 	.byte	0x02, 0x4c
        /*0032*/ 	.byte	0x07
	.zero		1


	//----- nvinfo : EIATTR_EXTERNS
	.align		4
        /*0034*/ 	.byte	0x04, 0x0f
        /*0036*/ 	.short	(.L_38 - .L_37)


	//   ....[0]....
	.align		4
.L_37:
        /*0038*/ 	.word	index@(__assertfail)


	//----- nvinfo : EIATTR_MERCURY_ISA_VERSION
	.align		4
.L_38:
        /*003c*/ 	.byte	0x03, 0x5f
        /*003e*/ 	.short	0x0101


	//----- nvinfo : EIATTR_INT_WARP_WIDE_INSTR_OFFSETS
	.align		4
        /*0040*/ 	.byte	0x04, 0x31
        /*0042*/ 	.short	(.L_40 - .L_39)


	//   ....[0]....
.L_39:
        /*0044*/ 	.word	0x00000cb0


	//   ....[1]....
        /*0048*/ 	.word	0x00000d50


	//   ....[2]....
        /*004c*/ 	.word	0x00002080


	//   ....[3]....
        /*0050*/ 	.word	0x00003c60


	//   ....[4]....
        /*0054*/ 	.word	0x00003c80


	//   ....[5]....
        /*0058*/ 	.word	0x00003cb0


	//   ....[6]....
        /*005c*/ 	.word	0x000045f0


	//   ....[7]....
        /*0060*/ 	.word	0x00004660


	//   ....[8]....
        /*0064*/ 	.word	0x00004740


	//   ....[9]....
        /*0068*/ 	.word	0x000047c0


	//   ....[10]....
        /*006c*/ 	.word	0x000048d0


	//   ....[11]....
        /*0070*/ 	.word	0x00004960


	//   ....[12]....
        /*0074*/ 	.word	0x00004b40


	//   ....[13]....
        /*0078*/ 	.word	0x00004ca0


	//----- nvinfo : EIATTR_COOP_GROUP_MASK_REGIDS
	.align		4
.L_40:
        /*007c*/ 	.byte	0x04, 0x29
        /*007e*/ 	.short	(.L_42 - .L_41)


	//   ....[0]....
.L_41:
        /*0080*/ 	.word	0xffffffff


	//   ....[1]....
        /*0084*/ 	.word	0xffffffff


	//   ....[2]....
        /*0088*/ 	.word	0xffffffff


	//   ....[3]....
        /*008c*/ 	.word	0xffffffff


	//   ....[4]....
        /*0090*/ 	.word	0xffffffff


	//   ....[5]....
        /*0094*/ 	.word	0xffffffff


	//   ....[6]....
        /*0098*/ 	.word	0xffffffff


	//   ....[7]....
        /*009c*/ 	.word	0xffffffff


	//   ....[8]....
        /*00a0*/ 	.word	0xffffffff


	//   ....[9]....
        /*00a4*/ 	.word	0xffffffff


	//   ....[10]....
        /*00a8*/ 	.word	0xffffffff


	//   ....[11]....
        /*00ac*/ 	.word	0xffffffff


	//   ....[12]....
        /*00b0*/ 	.word	0xffffffff


	//   ....[13]....
        /*00b4*/ 	.word	0xffffffff


	//----- nvinfo : EIATTR_COOP_GROUP_INSTR_OFFSETS
	.align		4
.L_42:
        /*00b8*/ 	.byte	0x04, 0x28
        /*00ba*/ 	.short	(.L_44 - .L_43)


	//   ....[0]....
.L_43:
        /*00bc*/ 	.word	0x000000c0


	//   ....[1]....
        /*00c0*/ 	.word	0x00000500


	//   ....[2]....
        /*00c4*/ 	.word	0x00000660


	//   ....[3]....
        /*00c8*/ 	.word	0x000007f0


	//   ....[4]....
        /*00cc*/ 	.word	0x000008e0


	//   ....[5]....
        /*00d0*/ 	.word	0x00000a40


	//   ....[6]....
        /*00d4*/ 	.word	0x00000b90


	//   ....[7]....
        /*00d8*/ 	.word	0x00000dd0


	//   ....[8]....
        /*00dc*/ 	.word	0x00001f60


	//   ....[9]....
        /*00e0*/ 	.word	0x00002cb0


	//   ....[10]....
        /*00e4*/ 	.word	0x00003180


	//   ....[11]....
        /*00e8*/ 	.word	0x000031b0


	//   ....[12]....
        /*00ec*/ 	.word	0x00003b60


	//   ....[13]....
        /*00f0*/ 	.word	0x00003d70


	//----- nvinfo : EIATTR_VRC_CTA_INIT_COUNT
	.align		4
.L_44:
        /*00f4*/ 	.byte	0x02, 0x4a
        /*00f6*/ 	.byte	0x80
	.zero		1


	//----- nvinfo : EIATTR_SYSCALL_OFFSETS
	.align		4
        /*00f8*/ 	.byte	0x04, 0x46
        /*00fa*/ 	.short	(.L_46 - .L_45)


	//   ....[0]....
.L_45:
        /*00fc*/ 	.word	0x00005720


	//   ....[1]....
        /*0100*/ 	.word	0x00005860


	//   ....[2]....
        /*0104*/ 	.word	0x000060c0


	//   ....[3]....
        /*0108*/ 	.word	0x000076c0


	//   ....[4]....
        /*010c*/ 	.word	0x00008c60


	//   ....[5]....
        /*0110*/ 	.word	0x0000a230


	//----- nvinfo : EIATTR_MBARRIER_INSTR_OFFSETS
	.align		4
.L_46:
        /*0114*/ 	.byte	0x04, 0x39
        /*0116*/ 	.short	(.L_48 - .L_47)


	//   ....[0]....
.L_47:
        /*0118*/ 	.word	0x000005f0
        /*011c*/ 	.word	0x000000ff
        /*0120*/ 	.word	0x00000000
        /*0124*/ 	.short	0x0100
        /*0126*/ 	.byte	0x08
	.zero		1


	//   ....[1]....
        /*0128*/ 	.word	0x00000600
        /*012c*/ 	.word	0x000000ff
        /*0130*/ 	.word	0x00000018
        /*0134*/ 	.short	0x0100
        /*0136*/ 	.byte	0x08
	.zero		1


	//   ....[2]....
        /*0138*/ 	.word	0x00000610
        /*013c*/ 	.word	0x000000ff
        /*0140*/ 	.word	0x00000008
        /*0144*/ 	.short	0x0100
        /*0146*/ 	.byte	0x08
	.zero		1


	//   ....[3]....
        /*0148*/ 	.word	0x00000620
        /*014c*/ 	.word	0x000000ff
        /*0150*/ 	.word	0x00000020
        /*0154*/ 	.short	0x0100
        /*0156*/ 	.byte	0x08
	.zero		1


	//   ....[4]....
        /*0158*/ 	.word	0x00000630
        /*015c*/ 	.word	0x000000ff
        /*0160*/ 	.word	0x00000010
        /*0164*/ 	.short	0x0100
        /*0166*/ 	.byte	0x08
	.zero		1


	//   ....[5]....
        /*0168*/ 	.word	0x00000640
        /*016c*/ 	.word	0x000000ff
        /*0170*/ 	.word	0x00000028
        /*0174*/ 	.short	0x0100
        /*0176*/ 	.byte	0x08
	.zero		1


	//   ....[6]....
        /*0178*/ 	.word	0x00000760
        /*017c*/ 	.word	0x000000ff
        /*0180*/ 	.word	0x00000030
        /*0184*/ 	.short	0x0100
        /*0186*/ 	.byte	0x09
	.zero		1


	//   ....[7]....
        /*0188*/ 	.word	0x00000770
        /*018c*/ 	.word	0x000000ff
        /*0190*/ 	.word	0x00000050
        /*0194*/ 	.short	0x0100
        /*0196*/ 	.byte	0x09
	.zero		1


	//   ....[8]....
        /*0198*/ 	.word	0x00000780
        /*019c*/ 	.word	0x000000ff
        /*01a0*/ 	.word	0x00000038
        /*01a4*/ 	.short	0x0100
        /*01a6*/ 	.byte	0x09
	.zero		1


	//   ....[9]....
        /*01a8*/ 	.word	0x00000790
        /*01ac*/ 	.word	0x000000ff
        /*01b0*/ 	.word	0x00000058
        /*01b4*/ 	.short	0x0100
        /*01b6*/ 	.byte	0x09
	.zero		1


	//   ....[10]....
        /*01b8*/ 	.word	0x000007a0
        /*01bc*/ 	.word	0x000000ff
        /*01c0*/ 	.word	0x00000040
        /*01c4*/ 	.short	0x0100
        /*01c6*/ 	.byte	0x09
	.zero		1


	//   ....[11]....
        /*01c8*/ 	.word	0x000007b0
        /*01cc*/ 	.word	0x000000ff
        /*01d0*/ 	.word	0x00000060
        /*01d4*/ 	.short	0x0100
        /*01d6*/ 	.byte	0x09
	.zero		1


	//   ....[12]....
        /*01d8*/ 	.word	0x000007c0
        /*01dc*/ 	.word	0x000000ff
        /*01e0*/ 	.word	0x00000048
        /*01e4*/ 	.short	0x0100
        /*01e6*/ 	.byte	0x09
	.zero		1


	//   ....[13]....
        /*01e8*/ 	.word	0x000007d0
        /*01ec*/ 	.word	0x000000ff
        /*01f0*/ 	.word	0x00000068
        /*01f4*/ 	.short	0x0100
        /*01f6*/ 	.byte	0x09
	.zero		1


	//   ....[14]....
        /*01f8*/ 	.word	0x000008b0
        /*01fc*/ 	.word	0x000000ff
        /*0200*/ 	.word	0x00000070
        /*0204*/ 	.short	0x0100
        /*0206*/ 	.byte	0x08
	.zero		1


	//   ....[15]....
        /*0208*/ 	.word	0x000008c0
        /*020c*/ 	.word	0x000000ff
        /*0210*/ 	.word	0x00000078
        /*0214*/ 	.short	0x0100
        /*0216*/ 	.byte	0x08
	.zero		1


	//   ....[16]....
        /*0218*/ 	.word	0x000009f0
        /*021c*/ 	.word	0x000000ff
        /*0220*/ 	.word	0x00000080
        /*0224*/ 	.short	0x0100
        /*0226*/ 	.byte	0x08
	.zero		1


	//   ....[17]....
        /*0228*/ 	.word	0x00000a00
        /*022c*/ 	.word	0x000000ff
        /*0230*/ 	.word	0x00000090
        /*0234*/ 	.short	0x0100
        /*0236*/ 	.byte	0x08
	.zero		1


	//   ....[18]....
        /*0238*/ 	.word	0x00000a10
        /*023c*/ 	.word	0x000000ff
        /*0240*/ 	.word	0x00000088
        /*0244*/ 	.short	0x0100
        /*0246*/ 	.byte	0x08
	.zero		1


	//   ....[19]....
        /*0248*/ 	.word	0x00000a20
        /*024c*/ 	.word	0x000000ff
        /*0250*/ 	.word	0x00000098
        /*0254*/ 	.short	0x0100
        /*0256*/ 	.byte	0x08
	.zero		1


	//   ....[20]....
        /*0258*/ 	.word	0x00000b40
        /*025c*/ 	.word	0x000000ff
        /*0260*/ 	.word	0x000000a0
        /*0264*/ 	.short	0x0100
        /*0266*/ 	.byte	0x09
	.zero		1


	//   ....[21]....
        /*0268*/ 	.word	0x00000b50
        /*026c*/ 	.word	0x000000ff
        /*0270*/ 	.word	0x000000b0
        /*0274*/ 	.short	0x0100
        /*0276*/ 	.byte	0x09
	.zero		1


	//   ....[22]....
        /*0278*/ 	.word	0x00000b60
        /*027c*/ 	.word	0x000000ff
        /*0280*/ 	.word	0x000000a8
        /*0284*/ 	.short	0x0100
        /*0286*/ 	.byte	0x09
	.zero		1


	//   ....[23]....
        /*0288*/ 	.word	0x00000b70
        /*028c*/ 	.word	0x000000ff
        /*0290*/ 	.word	0x000000b8
        /*0294*/ 	.short	0x0100
        /*0296*/ 	.byte	0x09
	.zero		1


	//   ....[24]....
        /*0298*/ 	.word	0x00000c60
        /*029c*/ 	.word	0x000000ff
        /*02a0*/ 	.word	0x000000c0
        /*02a4*/ 	.short	0x0100
        /*02a6*/ 	.byte	0x08
	.zero		1


	//   ....[25]....
        /*02a8*/ 	.word	0x00000c70
        /*02ac*/ 	.word	0x000000ff
        /*02b0*/ 	.word	0x000000d0
        /*02b4*/ 	.short	0x0100
        /*02b6*/ 	.byte	0x08
	.zero		1


	//   ....[26]....
        /*02b8*/ 	.word	0x00000c80
        /*02bc*/ 	.word	0x000000ff
        /*02c0*/ 	.word	0x000000c8
        /*02c4*/ 	.short	0x0100
        /*02c6*/ 	.byte	0x08
	.zero		1


	//   ....[27]....
        /*02c8*/ 	.word	0x00000c90
        /*02cc*/ 	.word	0x000000ff
        /*02d0*/ 	.word	0x000000d8
        /*02d4*/ 	.short	0x0100
        /*02d6*/ 	.byte	0x08
	.zero		1


	//   ....[28]....
        /*02d8*/ 	.word	0x00000d80
        /*02dc*/ 	.word	0x000000ff
        /*02e0*/ 	.word	0x000000e0
        /*02e4*/ 	.short	0x0100
        /*02e6*/ 	.byte	0x07
	.zero		1


	//   ....[29]....
        /*02e8*/ 	.word	0x00001790
        /*02ec*/ 	.word	0x00000003
        /*02f0*/ 	.word	0x000000d0
        /*02f4*/ 	.short	0x010a
        /*02f6*/ 	.byte	0xff
	.zero		1


	//   ....[30]....
        /*02f8*/ 	.word	0x000017c0
        /*02fc*/ 	.word	0x00000003
        /*0300*/ 	.word	0x000000c0
        /*0304*/ 	.short	0x0101
        /*0306*/ 	.byte	0xff
	.zero		1


	//   ....[31]....
        /*0308*/ 	.word	0x000018c0
        /*030c*/ 	.word	0x000000ff
        /*0310*/ 	.word	0x00000018
        /*0314*/ 	.short	0x010a
        /*0316*/ 	.byte	0x08
	.zero		1


	//   ....[32]....
        /*0318*/ 	.word	0x00001980
        /*031c*/ 	.word	0x000000ff
        /*0320*/ 	.word	0x00000018
        /*0324*/ 	.short	0x010a
        /*0326*/ 	.byte	0x21
	.zero		1


	//   ....[33]....
        /*0328*/ 	.word	0x00001b40
        /*032c*/ 	.word	0x000000ff
        /*0330*/ 	.word	0x00000018
        /*0334*/ 	.short	0x010a
        /*0336*/ 	.byte	0x08
	.zero		1


	//   ....[34]....
        /*0338*/ 	.word	0x00001c20
        /*033c*/ 	.word	0x000000ff
        /*0340*/ 	.word	0x00000078
        /*0344*/ 	.short	0x0101
        /*0346*/ 	.byte	0x06
	.zero		1


	//   ....[35]....
        /*0348*/ 	.word	0x00001c40
        /*034c*/ 	.word	0x000000ff
        /*0350*/ 	.word	0x00000018
        /*0354*/ 	.short	0x010a
        /*0356*/ 	.byte	0x08
	.zero		1


	//   ....[36]....
        /*0358*/ 	.word	0x00001cc0
        /*035c*/ 	.word	0x000000ff
        /*0360*/ 	.word	0x00000018
        /*0364*/ 	.short	0x010a
        /*0366*/ 	.byte	0x11
	.zero		1


	//   ....[37]....
        /*0368*/ 	.word	0x00001e50
        /*036c*/ 	.word	0x000000ff
        /*0370*/ 	.word	0x00000018
        /*0374*/ 	.short	0x010a
        /*0376*/ 	.byte	0x08
	.zero		1


	//   ....[38]....
        /*0378*/ 	.word	0x00001f90
        /*037c*/ 	.word	0x00000002
        /*0380*/ 	.word	0x00000080
        /*0384*/ 	.short	0x010a
        /*0386*/ 	.byte	0xff
	.zero		1


	//   ....[39]....
        /*0388*/ 	.word	0x00002050
        /*038c*/ 	.word	0x00000002
        /*0390*/ 	.word	0x00000000
        /*0394*/ 	.short	0x0101
        /*0396*/ 	.byte	0xff
	.zero		1


	//   ....[40]....
        /*0398*/ 	.word	0x000025b0
        /*039c*/ 	.word	0x000000ff
        /*03a0*/ 	.word	0x00000000
        /*03a4*/ 	.short	0x010a
        /*03a6*/ 	.byte	0x04
	.zero		1


	//   ....[41]....
        /*03a8*/ 	.word	0x00002640
        /*03ac*/ 	.word	0x000000ff
        /*03b0*/ 	.word	0x00000000
        /*03b4*/ 	.short	0x010a
        /*03b6*/ 	.byte	0x04
	.zero		1


	//   ....[42]....
        /*03b8*/ 	.word	0x000026e0
        /*03bc*/ 	.word	0x00000000
        /*03c0*/ 	.word	0x00000000
        /*03c4*/ 	.short	0x010a
        /*03c6*/ 	.byte	0xff
	.zero		1


	//   ....[43]....
        /*03c8*/ 	.word	0x00002810
        /*03cc*/ 	.word	0x00000000
        /*03d0*/ 	.word	0x000000c0
        /*03d4*/ 	.short	0x010a
        /*03d6*/ 	.byte	0xff
	.zero		1


	//   ....[44]....
        /*03d8*/ 	.word	0x00002880
        /*03dc*/ 	.word	0x00000004
        /*03e0*/ 	.word	0x00000000
        /*03e4*/ 	.short	0x0101
        /*03e6*/ 	.byte	0xff
	.zero		1


	//   ....[45]....
        /*03e8*/ 	.word	0x000028a0
        /*03ec*/ 	.word	0x000000ff
        /*03f0*/ 	.word	0x00000090
        /*03f4*/ 	.short	0x010a
        /*03f6*/ 	.byte	0x05
	.zero		1


	//   ....[46]....
        /*03f8*/ 	.word	0x000029c0
        /*03fc*/ 	.word	0x00000000
        /*0400*/ 	.word	0x00000080
        /*0404*/ 	.short	0x010a
        /*0406*/ 	.byte	0xff
	.zero		1


	//   ....[47]....
        /*0408*/ 	.word	0x00002ac0
        /*040c*/ 	.word	0x00000000
        /*0410*/ 	.word	0x00000000
        /*0414*/ 	.short	0x0101
        /*0416*/ 	.byte	0xff
	.zero		1


	//   ....[48]....
        /*0418*/ 	.word	0x00002b50
        /*041c*/ 	.word	0x000000ff
        /*0420*/ 	.word	0x00000090
        /*0424*/ 	.short	0x0106
        /*0426*/ 	.byte	0x05
	.zero		1


	//   ....[49]....
        /*0428*/ 	.word	0x00002b70
        /*042c*/ 	.word	0x000000ff
        /*0430*/ 	.word	0x00000090
        /*0434*/ 	.short	0x010a
        /*0436*/ 	.byte	0x05
	.zero		1


	//   ....[50]....
        /*0438*/ 	.word	0x00002c00
        /*043c*/ 	.word	0x000000ff
        /*0440*/ 	.word	0x00000090
        /*0444*/ 	.short	0x0106
        /*0446*/ 	.byte	0x04
	.zero		1


	//   ....[51]....
        /*0448*/ 	.word	0x00002c40
        /*044c*/ 	.word	0x00000000
        /*0450*/ 	.word	0x00000090
        /*0454*/ 	.short	0x010a
        /*0456*/ 	.byte	0xff
	.zero		1


	//   ....[52]....
        /*0458*/ 	.word	0x00002e80
        /*045c*/ 	.word	0x000000ff
        /*0460*/ 	.word	0x00000008
        /*0464*/ 	.short	0x010a
        /*0466*/ 	.byte	0x06
	.zero		1


	//   ....[53]....
        /*0468*/ 	.word	0x00002ea0
        /*046c*/ 	.word	0x000000ff
        /*0470*/ 	.word	0x00000008
        /*0474*/ 	.short	0x010a
        /*0476*/ 	.byte	0x06
	.zero		1


	//   ....[54]....
        /*0478*/ 	.word	0x00003030
        /*047c*/ 	.word	0x000000ff
        /*0480*/ 	.word	0x00000008
        /*0484*/ 	.short	0x010a
        /*0486*/ 	.byte	0x06
	.zero		1


	//   ....[55]....
        /*0488*/ 	.word	0x00003050
        /*048c*/ 	.word	0x000000ff
        /*0490*/ 	.word	0x00000008
        /*0494*/ 	.short	0x010a
        /*0496*/ 	.byte	0x06
	.zero		1


	//   ....[56]....
        /*0498*/ 	.word	0x00003110
        /*049c*/ 	.word	0x000000ff
        /*04a0*/ 	.word	0x00000000
        /*04a4*/ 	.short	0x0101
        /*04a6*/ 	.byte	0x07
	.zero		1


	//   ....[57]....
        /*04a8*/ 	.word	0x000033f0
        /*04ac*/ 	.word	0x00000000
        /*04b0*/ 	.word	0x00000080
        /*04b4*/ 	.short	0x010a
        /*04b6*/ 	.byte	0xff
	.zero		1


	//   ....[58]....
        /*04b8*/ 	.word	0x000034b0
        /*04bc*/ 	.word	0x00000000
        /*04c0*/ 	.word	0x00000000
        /*04c4*/ 	.short	0x0101
        /*04c6*/ 	.byte	0xff
	.zero		1


	//   ....[59]....
        /*04c8*/ 	.word	0x00003560
        /*04cc*/ 	.word	0x000000ff
        /*04d0*/ 	.word	0x00000000
        /*04d4*/ 	.short	0x010a
        /*04d6*/ 	.byte	0x06
	.zero		1


	//   ....[60]....
        /*04d8*/ 	.word	0x00003570
        /*04dc*/ 	.word	0x000000ff
        /*04e0*/ 	.word	0x000000b0
        /*04e4*/ 	.short	0x010a
        /*04e6*/ 	.byte	0x0b
	.zero		1


	//   ....[61]....
        /*04e8*/ 	.word	0x00003630
        /*04ec*/ 	.word	0x000000ff
        /*04f0*/ 	.word	0x00000000
        /*04f4*/ 	.short	0x010a
        /*04f6*/ 	.byte	0x09
	.zero		1


	//   ....[62]....
        /*04f8*/ 	.word	0x00003770
        /*04fc*/ 	.word	0x000000ff
        /*0500*/ 	.word	0x00000000
        /*0504*/ 	.short	0x010a
        /*0506*/ 	.byte	0x06
	.zero		1


	//   ....[63]....
        /*0508*/ 	.word	0x00003970
        /*050c*/ 	.word	0x000000ff
        /*0510*/ 	.word	0x00000000
        /*0514*/ 	.short	0x010a
        /*0516*/ 	.byte	0x05
	.zero		1


	//   ....[64]....
        /*0518*/ 	.word	0x00003a10
        /*051c*/ 	.word	0x00000000
        /*0520*/ 	.word	0x00000000
        /*0524*/ 	.short	0x010a
        /*0526*/ 	.byte	0xff
	.zero		1


	//   ....[65]....
        /*0528*/ 	.word	0x00003a50
        /*052c*/ 	.word	0x00000000
        /*0530*/ 	.word	0x00000000
        /*0534*/ 	.short	0x010a
        /*0536*/ 	.byte	0xff
	.zero		1


	//   ....[66]....
        /*0538*/ 	.word	0x00003ac0
        /*053c*/ 	.word	0x000000ff
        /*0540*/ 	.word	0x00000000
        /*0544*/ 	.short	0x0101
        /*0546*/ 	.byte	0x05
	.zero		1


	//   ....[67]....
        /*0548*/ 	.word	0x00003b00
        /*054c*/ 	.word	0x000000ff
        /*0550*/ 	.word	0x000000e0
        /*0554*/ 	.short	0x010a
        /*0556*/ 	.byte	0x08
	.zero		1


	//   ....[68]....
        /*0558*/ 	.word	0x00003b50
        /*055c*/ 	.word	0x000000ff
        /*0560*/ 	.word	0x00000000
        /*0564*/ 	.short	0x0101
        /*0566*/ 	.byte	0x05
	.zero		1


	//   ....[69]....
        /*0568*/ 	.word	0x00003fa0
        /*056c*/ 	.word	0x00000000
        /*0570*/ 	.word	0x00000080
        /*0574*/ 	.short	0x010a
        /*0576*/ 	.byte	0xff
	.zero		1


	//   ....[70]....
        /*0578*/ 	.word	0x00004060
        /*057c*/ 	.word	0x00000000
        /*0580*/ 	.word	0x00000000
        /*0584*/ 	.short	0x0101
        /*0586*/ 	.byte	0xff
	.zero		1


	//   ....[71]....
        /*0588*/ 	.word	0x00004380
        /*058c*/ 	.word	0x000000ff
        /*0590*/ 	.word	0x00000078
        /*0594*/ 	.short	0x010a
        /*0596*/ 	.byte	0x07
	.zero		1


	//   ....[72]....
        /*0598*/ 	.word	0x00004570
        /*059c*/ 	.word	0x000000ff
        /*05a0*/ 	.word	0x00000050
        /*05a4*/ 	.short	0x010a
        /*05a6*/ 	.byte	0x07
	.zero		1


	//   ....[73]....
        /*05a8*/ 	.word	0x000046e0
        /*05ac*/ 	.word	0x000000ff
        /*05b0*/ 	.word	0x00000030
        /*05b4*/ 	.short	0x010b
        /*05b6*/ 	.byte	0x07
	.zero		1


	//   ....[74]....
        /*05b8*/ 	.word	0x000046f0
        /*05bc*/ 	.word	0x000000ff
        /*05c0*/ 	.word	0x00000000
        /*05c4*/ 	.short	0x0101
        /*05c6*/ 	.byte	0x08
	.zero		1


	//   ....[75]....
        /*05c8*/ 	.word	0x00004710
        /*05cc*/ 	.word	0x000000ff
        /*05d0*/ 	.word	0x00000058
        /*05d4*/ 	.short	0x010a
        /*05d6*/ 	.byte	0x07
	.zero		1


	//   ....[76]....
        /*05d8*/ 	.word	0x00004870
        /*05dc*/ 	.word	0x000000ff
        /*05e0*/ 	.word	0x00000038
        /*05e4*/ 	.short	0x010b
        /*05e6*/ 	.byte	0x07
	.zero		1


	//   ....[77]....
        /*05e8*/ 	.word	0x00004880
        /*05ec*/ 	.word	0x000000ff
        /*05f0*/ 	.word	0x00000000
        /*05f4*/ 	.short	0x0101
        /*05f6*/ 	.byte	0x08
	.zero		1


	//   ....[78]....
        /*05f8*/ 	.word	0x00004890
        /*05fc*/ 	.word	0x000000ff
        /*0600*/ 	.word	0x00000060
        /*0604*/ 	.short	0x010a
        /*0606*/ 	.byte	0x07
	.zero		1


	//   ....[79]....
        /*0608*/ 	.word	0x00004a30
        /*060c*/ 	.word	0x000000ff
        /*0610*/ 	.word	0x00000040
        /*0614*/ 	.short	0x010b
        /*0616*/ 	.byte	0x07
	.zero		1


	//   ....[80]....
        /*0618*/ 	.word	0x00004aa0
        /*061c*/ 	.word	0x000000ff
        /*0620*/ 	.word	0x00000000
        /*0624*/ 	.short	0x0101
        /*0626*/ 	.byte	0x08
	.zero		1


	//   ....[81]....
        /*0628*/ 	.word	0x00004ad0
        /*062c*/ 	.word	0x000000ff
        /*0630*/ 	.word	0x00000068
        /*0634*/ 	.short	0x010a
        /*0636*/ 	.byte	0x07
	.zero		1


	//   ....[82]....
        /*0638*/ 	.word	0x00004ce0
        /*063c*/ 	.word	0x000000ff
        /*0640*/ 	.word	0x00000048
        /*0644*/ 	.short	0x010b
        /*0646*/ 	.byte	0x07
	.zero		1


	//   ....[83]....
        /*0648*/ 	.word	0x00004d00
        /*064c*/ 	.word	0x000000ff
        /*0650*/ 	.word	0x00000000
        /*0654*/ 	.short	0x0101
        /*0656*/ 	.byte	0x0d
	.zero		1


	//   ....[84]....
        /*0658*/ 	.word	0x00004d30
        /*065c*/ 	.word	0x000000ff
        /*0660*/ 	.word	0x00000050
        /*0664*/ 	.short	0x010a
        /*0666*/ 	.byte	0x07
	.zero		1


	//   ....[85]....
        /*0668*/ 	.word	0x00004d50
        /*066c*/ 	.word	0x000000ff
        /*0670*/ 	.word	0x00000058
        /*0674*/ 	.short	0x010a
        /*0676*/ 	.byte	0x07
	.zero		1


	//   ....[86]....
        /*0678*/ 	.word	0x00004d70
        /*067c*/ 	.word	0x000000ff
        /*0680*/ 	.word	0x00000060
        /*0684*/ 	.short	0x010a
        /*0686*/ 	.byte	0x07
	.zero		1


	//   ....[87]....
        /*0688*/ 	.word	0x00004db0
        /*068c*/ 	.word	0x00000000
        /*0690*/ 	.word	0x00000068
        /*0694*/ 	.short	0x010a
        /*0696*/ 	.byte	0xff
	.zero		1


	//   ....[88]....
        /*0698*/ 	.word	0x000050f0
        /*069c*/ 	.word	0x00000000
        /*06a0*/ 	.word	0x00000080
        /*06a4*/ 	.short	0x010a
        /*06a6*/ 	.byte	0xff
	.zero		1


	//   ....[89]....
        /*06a8*/ 	.word	0x00005200
        /*06ac*/ 	.word	0x00000000
        /*06b0*/ 	.word	0x00000000
        /*06b4*/ 	.short	0x0101
        /*06b6*/ 	.byte	0xff
	.zero		1


	//   ....[90]....
        /*06b8*/ 	.word	0x00005c60
        /*06bc*/ 	.word	0x00000003
        /*06c0*/ 	.word	0x00000030
        /*06c4*/ 	.short	0x010a
        /*06c6*/ 	.byte	0xff
	.zero		1


	//   ....[91]....
        /*06c8*/ 	.word	0x00005ca0
        /*06cc*/ 	.word	0x000000ab
        /*06d0*/ 	.word	0x000000a0
        /*06d4*/ 	.short	0x010a
        /*06d6*/ 	.byte	0xff
	.zero		1


	//   ....[92]....
        /*06d8*/ 	.word	0x00005de0
        /*06dc*/ 	.word	0x00000003
        /*06e0*/ 	.word	0x00000030
        /*06e4*/ 	.short	0x010a
        /*06e6*/ 	.byte	0xff
	.zero		1


	//   ....[93]....
        /*06e8*/ 	.word	0x00005f20
        /*06ec*/ 	.word	0x00000000
        /*06f0*/ 	.word	0x00000000
        /*06f4*/ 	.short	0x0101
        /*06f6*/ 	.byte	0xff
	.zero		1


	//   ....[94]....
        /*06f8*/ 	.word	0x00005fa0
        /*06fc*/ 	.word	0x000000ab
        /*0700*/ 	.word	0x000000a0
        /*0704*/ 	.short	0x010a
        /*0706*/ 	.byte	0xff
	.zero		1


	//   ....[95]....
        /*0708*/ 	.word	0x00007330
        /*070c*/ 	.word	0x00000075
        /*0710*/ 	.word	0x00000030
        /*0714*/ 	.short	0x010a
        /*0716*/ 	.byte	0xff
	.zero		1


	//   ....[96]....
        /*0718*/ 	.word	0x00007400
        /*071c*/ 	.word	0x00000075
        /*0720*/ 	.word	0x00000030
        /*0724*/ 	.short	0x010a
        /*0726*/ 	.byte	0xff
	.zero		1


	//   ....[97]....
        /*0728*/ 	.word	0x00007540
        /*072c*/ 	.word	0x00000000
        /*0730*/ 	.word	0x00000000
        /*0734*/ 	.short	0x0101
        /*0736*/ 	.byte	0xff
	.zero		1


	//   ....[98]....
        /*0738*/ 	.word	0x000088d0
        /*073c*/ 	.word	0x00000000
        /*0740*/ 	.word	0x00000030
        /*0744*/ 	.short	0x010a
        /*0746*/ 	.byte	0xff
	.zero		1


	//   ....[99]....
        /*0748*/ 	.word	0x000089a0
        /*074c*/ 	.word	0x00000000
        /*0750*/ 	.word	0x00000030
        /*0754*/ 	.short	0x010a
        /*0756*/ 	.byte	0xff
	.zero		1


	//   ....[100]....
        /*0758*/ 	.word	0x00008ae0
        /*075c*/ 	.word	0x00000000
        /*0760*/ 	.word	0x00000000
        /*0764*/ 	.short	0x0101
        /*0766*/ 	.byte	0xff
	.zero		1


	//   ....[101]....
        /*0768*/ 	.word	0x00009ea0
        /*076c*/ 	.word	0x00000000
        /*0770*/ 	.word	0x00000030
        /*0774*/ 	.short	0x010a
        /*0776*/ 	.byte	0xff
	.zero		1


	//   ....[102]....
        /*0778*/ 	.word	0x00009f70
        /*077c*/ 	.word	0x00000000
        /*0780*/ 	.word	0x00000030
        /*0784*/ 	.short	0x010a
        /*0786*/ 	.byte	0xff
	.zero		1


	//   ....[103]....
        /*0788*/ 	.word	0x0000a0b0
        /*078c*/ 	.word	0x00000000
        /*0790*/ 	.word	0x00000000
        /*0794*/ 	.short	0x0101
        /*0796*/ 	.byte	0xff
	.zero		1


	//   ....[104]....
        /*0798*/ 	.word	0x0000a3b0
        /*079c*/ 	.word	0x000000ab
        /*07a0*/ 	.word	0x00000000
        /*07a4*/ 	.short	0x0101
        /*07a6*/ 	.byte	0xff
	.zero		1


	//   ....[105]....
        /*07a8*/ 	.word	0x0000b620
        /*07ac*/ 	.word	0x00000003
        /*07b0*/ 	.word	0x000000d0
        /*07b4*/ 	.short	0x010a
        /*07b6*/ 	.byte	0xff
	.zero		1


	//   ....[106]....
        /*07b8*/ 	.word	0x0000b680
        /*07bc*/ 	.word	0x00000002
        /*07c0*/ 	.word	0x00000018
        /*07c4*/ 	.short	0x010a
        /*07c6*/ 	.byte	0xff
	.zero		1


	//   ....[107]....
        /*07c8*/ 	.word	0x0000b6e0
        /*07cc*/ 	.word	0x00000002
        /*07d0*/ 	.word	0x00000018
        /*07d4*/ 	.short	0x010a
        /*07d6*/ 	.byte	0xff
	.zero		1


	//   ....[108]....
        /*07d8*/ 	.word	0x0000b730
        /*07dc*/ 	.word	0x00000002
        /*07e0*/ 	.word	0x00000080
        /*07e4*/ 	.short	0x010a
        /*07e6*/ 	.byte	0xff
	.zero		1


	//   ....[109]....
        /*07e8*/ 	.word	0x0000b790
        /*07ec*/ 	.word	0x00000000
        /*07f0*/ 	.word	0x00000000
        /*07f4*/ 	.short	0x010a
        /*07f6*/ 	.byte	0xff
	.zero		1


	//   ....[110]....
        /*07f8*/ 	.word	0x0000b7f0
        /*07fc*/ 	.word	0x00000000
        /*0800*/ 	.word	0x00000000
        /*0804*/ 	.short	0x010a
        /*0806*/ 	.byte	0xff
	.zero		1


	//   ....[111]....
        /*0808*/ 	.word	0x0000b840
        /*080c*/ 	.word	0x00000000
        /*0810*/ 	.word	0x000000c0
        /*0814*/ 	.short	0x010a
        /*0816*/ 	.byte	0xff
	.zero		1


	//   ....[112]....
        /*0818*/ 	.word	0x0000b8a0
        /*081c*/ 	.word	0x00000000
        /*0820*/ 	.word	0x00000090
        /*0824*/ 	.short	0x010a
        /*0826*/ 	.byte	0xff
	.zero		1


	//   ....[113]....
        /*0828*/ 	.word	0x0000b8f0
        /*082c*/ 	.word	0x00000000
        /*0830*/ 	.word	0x00000080
        /*0834*/ 	.short	0x010a
        /*0836*/ 	.byte	0xff
	.zero		1


	//   ....[114]....
        /*0838*/ 	.word	0x0000b950
        /*083c*/ 	.word	0x00000000
        /*0840*/ 	.word	0x00000090
        /*0844*/ 	.short	0x010a
        /*0846*/ 	.byte	0xff
	.zero		1


	//   ....[115]....
        /*0848*/ 	.word	0x0000b9b0
        /*084c*/ 	.word	0x00000004
        /*0850*/ 	.word	0x00000008
        /*0854*/ 	.short	0x010a
        /*0856*/ 	.byte	0xff
	.zero		1


	//   ....[116]....
        /*0858*/ 	.word	0x0000ba90
        /*085c*/ 	.word	0x00000002
        /*0860*/ 	.word	0x00000008
        /*0864*/ 	.short	0x010a
        /*0866*/ 	.byte	0xff
	.zero		1


	//   ....[117]....
        /*0868*/ 	.word	0x0000bae0
        /*086c*/ 	.word	0x00000000
        /*0870*/ 	.word	0x00000080
        /*0874*/ 	.short	0x010a
        /*0876*/ 	.byte	0xff
	.zero		1


	//   ....[118]....
        /*0878*/ 	.word	0x0000bb40
        /*087c*/ 	.word	0x00000000
        /*0880*/ 	.word	0x000000b0
        /*0884*/ 	.short	0x010a
        /*0886*/ 	.byte	0xff
	.zero		1


	//   ....[119]....
        /*0888*/ 	.word	0x0000bba0
        /*088c*/ 	.word	0x00000000
        /*0890*/ 	.word	0x00000000
        /*0894*/ 	.short	0x010a
        /*0896*/ 	.byte	0xff
	.zero		1


	//   ....[120]....
        /*0898*/ 	.word	0x0000bc00
        /*089c*/ 	.word	0x00000000
        /*08a0*/ 	.word	0x00000000
        /*08a4*/ 	.short	0x010a
        /*08a6*/ 	.byte	0xff
	.zero		1


	//   ....[121]....
        /*08a8*/ 	.word	0x0000bc60
        /*08ac*/ 	.word	0x00000000
        /*08b0*/ 	.word	0x000000e0
        /*08b4*/ 	.short	0x010a
        /*08b6*/ 	.byte	0xff
	.zero		1


	//   ....[122]....
        /*08b8*/ 	.word	0x0000bcb0
        /*08bc*/ 	.word	0x00000000
        /*08c0*/ 	.word	0x00000080
        /*08c4*/ 	.short	0x010a
        /*08c6*/ 	.byte	0xff
	.zero		1


	//   ....[123]....
        /*08c8*/ 	.word	0x0000bd10
        /*08cc*/ 	.word	0x00000000
        /*08d0*/ 	.word	0x00000078
        /*08d4*/ 	.short	0x010a
        /*08d6*/ 	.byte	0xff
	.zero		1


	//   ....[124]....
        /*08d8*/ 	.word	0x0000bd70
        /*08dc*/ 	.word	0x00000003
        /*08e0*/ 	.word	0x00000050
        /*08e4*/ 	.short	0x010a
        /*08e6*/ 	.byte	0xff
	.zero		1


	//   ....[125]....
        /*08e8*/ 	.word	0x0000bdd0
        /*08ec*/ 	.word	0x00000003
        /*08f0*/ 	.word	0x00000058
        /*08f4*/ 	.short	0x010a
        /*08f6*/ 	.byte	0xff
	.zero		1


	//   ....[126]....
        /*08f8*/ 	.word	0x0000be30
        /*08fc*/ 	.word	0x00000003
        /*0900*/ 	.word	0x00000060
        /*0904*/ 	.short	0x010a
        /*0906*/ 	.byte	0xff
	.zero		1


	//   ....[127]....
        /*0908*/ 	.word	0x0000be90
        /*090c*/ 	.word	0x00000003
        /*0910*/ 	.word	0x00000068
        /*0914*/ 	.short	0x010a
        /*0916*/ 	.byte	0xff
	.zero		1


	//   ....[128]....
        /*0918*/ 	.word	0x0000bef0
        /*091c*/ 	.word	0x00000000
        /*0920*/ 	.word	0x00000050
        /*0924*/ 	.short	0x010a
        /*0926*/ 	.byte	0xff
	.zero		1


	//   ....[129]....
        /*0928*/ 	.word	0x0000bf50
        /*092c*/ 	.word	0x00000000
        /*0930*/ 	.word	0x00000058
        /*0934*/ 	.short	0x010a
        /*0936*/ 	.byte	0xff
	.zero		1


	//   ....[130]....
        /*0938*/ 	.word	0x0000bfb0
        /*093c*/ 	.word	0x00000000
        /*0940*/ 	.word	0x00000060
        /*0944*/ 	.short	0x010a
        /*0946*/ 	.byte	0xff
	.zero		1


	//   ....[131]....
        /*0948*/ 	.word	0x0000c000
        /*094c*/ 	.word	0x00000000
        /*0950*/ 	.word	0x00000080
        /*0954*/ 	.short	0x010a
        /*0956*/ 	.byte	0xff
	.zero		1


	//   ....[132]....
        /*0958*/ 	.word	0x0000c050
        /*095c*/ 	.word	0x00000003
        /*0960*/ 	.word	0x00000030
        /*0964*/ 	.short	0x010a
        /*0966*/ 	.byte	0xff
	.zero		1


	//   ....[133]....
        /*0968*/ 	.word	0x0000c0a0
        /*096c*/ 	.word	0x000000ab
        /*0970*/ 	.word	0x000000a0
        /*0974*/ 	.short	0x010a
        /*0976*/ 	.byte	0xff
	.zero		1


	//   ....[134]....
        /*0978*/ 	.word	0x0000c0f0
        /*097c*/ 	.word	0x00000075
        /*0980*/ 	.word	0x00000030
        /*0984*/ 	.short	0x010a
        /*0986*/ 	.byte	0xff
	.zero		1


	//   ....[135]....
        /*0988*/ 	.word	0x0000c140
        /*098c*/ 	.word	0x00000000
        /*0990*/ 	.word	0x00000030
        /*0994*/ 	.short	0x010a
        /*0996*/ 	.byte	0xff
	.zero		1


	//   ....[136]....
        /*0998*/ 	.word	0x0000c190
        /*099c*/ 	.word	0x00000000
        /*09a0*/ 	.word	0x00000030
        /*09a4*/ 	.short	0x010a
        /*09a6*/ 	.byte	0xff
	.zero		1


	//----- nvinfo : EIATTR_NUM_MBARRIERS
	.align		4
.L_48:
        /*09a8*/ 	.byte	0x03, 0x38
        /*09aa*/ 	.short	0x001d


	//----- nvinfo : EIATTR_EXIT_INSTR_OFFSETS
	.align		4
        /*09ac*/ 	.byte	0x04, 0x1c
        /*09ae*/ 	.short	(.L_50 - .L_49)


	//   ....[0]....
.L_49:
        /*09b0*/ 	.word	0x00002710


	//   ....[1]....
        /*09b4*/ 	.word	0x00002c10


	//   ....[2]....
        /*09b8*/ 	.word	0x00002c70


	//   ....[3]....
        /*09bc*/ 	.word	0x00003d80


	//   ....[4]....
        /*09c0*/ 	.word	0x00004de0


	//   ....[5]....
        /*09c4*/ 	.word	0x00004e20


	//   ....[6]....
        /*09c8*/ 	.word	0x0000b610


	//----- nvinfo : EIATTR_MAX_THREADS
	.align		4
.L_50:
        /*09cc*/ 	.byte	0x04, 0x05
        /*09ce*/ 	.short	(.L_52 - .L_51)
.L_51:
        /*09d0*/ 	.word	0x00000100
        /*09d4*/ 	.word	0x00000001
        /*09d8*/ 	.word	0x00000001


	//----- nvinfo : EIATTR_CRS_STACK_SIZE
	.align		4
.L_52:
        /*09dc*/ 	.byte	0x04, 0x1e
        /*09de*/ 	.short	(.L_54 - .L_53)
.L_53:
        /*09e0*/ 	.word	0x00000000


	//----- nvinfo : EIATTR_CBANK_PARAM_SIZE
	.align		4
.L_54:
        /*09e4*/ 	.byte	0x03, 0x19
        /*09e6*/ 	.short	0x0800


	//----- nvinfo : EIATTR_PARAM_CBANK
	.align		4
        /*09e8*/ 	.byte	0x04, 0x0a
        /*09ea*/ 	.short	(.L_56 - .L_55)
	.align		4
.L_55:
        /*09ec*/ 	.word	index@(.nv.constant0._ZN7cutlass13device_kernelINS_4gemm6kernel13GemmUniversalIN4cute5tupleIJiiiiEEENS1_10collective13CollectiveMmaINS1_35MainloopSm100TmaUmmaWarpSpecializedILi3ELi2ELi2ENS5_IJNS4_1CILi2EEENSA_ILi1EEESC_EEEEENS5_IJNSA_ILi256EEESF_NSA_ILi32EEEEEEaNS5_IJlSC_lEEEaSI_NS4_8TiledMMAINS4_8MMA_AtomIJNS4_21SM100_MMA_S8_2x1SM_SSIaaiLi256ELi256ELNS4_4UMMA5MajorE0ELSN_0ELNSM_8SaturateE0EEEEEENS4_6LayoutINS5_IJSC_SC_SC_EEENS5_IJNSA_ILi0EEEST_ST_EEEEENS5_IJNS4_10UnderscoreESW_SW_EEEEENS4_18SM100_TMA_2SM_LOADENS4_14ComposedLayoutINS4_7SwizzleILi1ELi4ELi3EEENS4_18smem_ptr_flag_bitsILi8EEENSR_INS5_IJNSA_ILi8EEESG_EEENS5_IJSG_SC_EEEEEEEvNS4_8identityESZ_S19_vS1A_EENS_8epilogue10collective18CollectiveEpilogueINS1C_23Sm100TmaWarpSpecializedILi4ELi2ELi64ELb0ELb0EEEJNS5_IJNSA_ILi128EEESF_SG_EEENS5_IJNSR_IS1H_SC_EENSR_INSA_ILi64EEESC_EEEEEaSI_aSI_NS1C_6fusion15FusionCallbacksIS1G_NS1N_17LinearCombinationIaiaiLNS_15FloatRoundStyleE2EEES1I_S1M_JEEENS4_5SM1004TMEM4LOAD26SM100_TMEM_LOAD_32dp32b64xENS4_13SM90_TMA_LOADENS10_INS11_ILi2ELi4ELi3EEES14_NSR_INS5_IJS15_S1K_EEENS5_IJS1K_SC_EEEEEEENS4_39AutoVectorizingCopyWithAssumedAlignmentILi128EEENS4_14SM90_TMA_STOREES22_S24_S24_EEEvvEEEEvNT_6ParamsE)
        /*09f0*/ 	.short	0x0380
        /*09f2*/ 	.short	0x0800


	//----- nvinfo : EIATTR_SW_WAR
	.align		4
.L_56:
        /*09f4*/ 	.byte	0x04, 0x36
        /*09f6*/ 	.short	(.L_58 - .L_57)
.L_57:
        /*09f8*/ 	.word	0x00000008
.L_58:


//--------------------- .nv.callgraph             --------------------------
	.section	.nv.callgraph,"",@"SHT_CUDA_CALLGRAPH"
	.align	4
	.sectionentsize	8
	.align		4
        /*0000*/ 	.word	0x00000000
	.align		4
        /*0004*/ 	.word	0xffffffff
	.align		4
        /*0008*/ 	.word	index@(_ZN7cutlass13device_kernelINS_4gemm6kernel13GemmUniversalIN4cute5tupleIJiiiiEEENS1_10collective13CollectiveMmaINS1_35MainloopSm100TmaUmmaWarpSpecializedILi3ELi2ELi2ENS5_IJNS4_1CILi2EEENSA_ILi1EEESC_EEEEENS5_IJNSA_ILi256EEESF_NSA_ILi32EEEEEEaNS5_IJlSC_lEEEaSI_NS4_8TiledMMAINS4_8MMA_AtomIJNS4_21SM100_MMA_S8_2x1SM_SSIaaiLi256ELi256ELNS4_4UMMA5MajorE0ELSN_0ELNSM_8SaturateE0EEEEEENS4_6LayoutINS5_IJSC_SC_SC_EEENS5_IJNSA_ILi0EEEST_ST_EEEEENS5_IJNS4_10UnderscoreESW_SW_EEEEENS4_18SM100_TMA_2SM_LOADENS4_14ComposedLayoutINS4_7SwizzleILi1ELi4ELi3EEENS4_18smem_ptr_flag_bitsILi8EEENSR_INS5_IJNSA_ILi8EEESG_EEENS5_IJSG_SC_EEEEEEEvNS4_8identityESZ_S19_vS1A_EENS_8epilogue10collective18CollectiveEpilogueINS1C_23Sm100TmaWarpSpecializedILi4ELi2ELi64ELb0ELb0EEEJNS5_IJNSA_ILi128EEESF_SG_EEENS5_IJNSR_IS1H_SC_EENSR_INSA_ILi64EEESC_EEEEEaSI_aSI_NS1C_6fusion15FusionCallbacksIS1G_NS1N_17LinearCombinationIaiaiLNS_15FloatRoundStyleE2EEES1I_S1M_JEEENS4_5SM1004TMEM4LOAD26SM100_TMEM_LOAD_32dp32b64xENS4_13SM90_TMA_LOADENS10_INS11_ILi2ELi4ELi3EEES14_NSR_INS5_IJS15_S1K_EEENS5_IJS1K_SC_EEEEEEENS4_39AutoVectorizingCopyWithAssumedAlignmentILi128EEENS4_14SM90_TMA_STOREES22_S24_S24_EEEvvEEEEvNT_6ParamsE)
	.align		4
        /*000c*/ 	.word	index@(__assertfail)
	.align		4
        /*0010*/ 	.word	0x00000000
	.align		4
        /*0014*/ 	.word	0xfffffffe
	.align		4
        /*0018*/ 	.word	0x00000000
	.align		4
        /*001c*/ 	.word	0xfffffffd
	.align		4
        /*0020*/ 	.word	0x00000000
	.align		4
        /*0024*/ 	.word	0xfffffffc


//--------------------- .nv.constant4             --------------------------
	.section	.nv.constant4,"a",@progbits
	.align	8
	.align		8
.nv.constant4:
        /*0000*/ 	.dword	__assertfail
	.align		8
        /*0008*/ 	.dword	__unnamed_1
	.align		8
        /*0010*/ 	.dword	__unnamed_2
	.align		8
        /*0018*/ 	.dword	__unnamed_3
	.align		8
        /*0020*/ 	.dword	_ZN39_INTERNAL_8adc5c19_4_k_cu_f333f5c1_95974cuda3std3__45__cpo5beginE
	.align		8
        /*0028*/ 	.dword	_ZN39_INTERNAL_8adc5c19_4_k_cu_f333f5c1_95974cuda3std3__45__cpo3endE
	.align		8
        /*0030*/ 	.dword	_ZN39_INTERNAL_8adc5c19_4_k_cu_f333f5c1_95974cuda3std3__45__cpo6cbeginE
	.align		8
        /*0038*/ 	.dword	_ZN39_INTERNAL_8adc5c19_4_k_cu_f333f5c1_95974cuda3std3__45__cpo4cendE
	.align		8
        /*0040*/ 	.dword	_ZN39_INTERNAL_8adc5c19_4_k_cu_f333f5c1_95974cuda3std3__441_GLOBAL__N__8adc5c19_4_k_cu_f333f5c1_95976ignoreE
	.align		8
        /*0048*/ 	.dword	_ZN39_INTERNAL_8adc5c19_4_k_cu_f333f5c1_95974cuda3std3__419piecewise_constructE
	.align		8
        /*0050*/ 	.dword	_ZN39_INTERNAL_8adc5c19_4_k_cu_f333f5c1_95974cuda3std3__48in_placeE
	.align		8
        /*0058*/ 	.dword	_ZN39_INTERNAL_8adc5c19_4_k_cu_f333f5c1_95974cuda3std6ranges3__45__cpo4swapE
	.align		8
        /*0060*/ 	.dword	_ZN39_INTERNAL_8adc5c19_4_k_cu_f333f5c1_95974cuda3std6ranges3__45__cpo9iter_moveE
	.align		8
        /*0068*/ 	.dword	_ZN39_INTERNAL_8adc5c19_4_k_cu_f333f5c1_95974cute7productE
	.align		8
        /*0070*/ 	.dword	_ZN39_INTERNAL_8adc5c19_4_k_cu_f333f5c1_95974cute1_E
	.align		8
        /*0078*/ 	.dword	$str$25
	.align		8
        /*0080*/ 	.dword	$str$26
	.align		8
        /*0088*/ 	.dword	$str$27
	.align		8
        /*0090*/ 	.dword	$str$28


//--------------------- .text._ZN7cutlass13device_kernelINS_4gemm6kernel13GemmUniversalIN4cute5tupleIJiiiiEEENS1_10collective13CollectiveMmaINS1_35MainloopSm100TmaUmmaWarpSpecializedILi3ELi2ELi2ENS5_IJNS4_1CILi2EEENSA_ILi1EEESC_EEEEENS5_IJNSA_ILi256EEESF_NSA_ILi32EEEEEEaNS5_IJlSC_lEEEaSI_NS4_8TiledMMAINS4_8MMA_AtomIJNS4_21SM100_MMA_S8_2x1SM_SSIaaiLi256ELi256ELNS4_4UMMA5MajorE0ELSN_0ELNSM_8SaturateE0EEEEEENS4_6LayoutINS5_IJSC_SC_SC_EEENS5_IJNSA_ILi0EEEST_ST_EEEEENS5_IJNS4_10UnderscoreESW_SW_EEEEENS4_18SM100_TMA_2SM_LOADENS4_14ComposedLayoutINS4_7SwizzleILi1ELi4ELi3EEENS4_18smem_ptr_flag_bitsILi8EEENSR_INS5_IJNSA_ILi8EEESG_EEENS5_IJSG_SC_EEEEEEEvNS4_8identityESZ_S19_vS1A_EENS_8epilogue10collective18CollectiveEpilogueINS1C_23Sm100TmaWarpSpecializedILi4ELi2ELi64ELb0ELb0EEEJNS5_IJNSA_ILi128EEESF_SG_EEENS5_IJNSR_IS1H_SC_EENSR_INSA_ILi64EEESC_EEEEEaSI_aSI_NS1C_6fusion15FusionCallbacksIS1G_NS1N_17LinearCombinationIaiaiLNS_15FloatRoundStyleE2EEES1I_S1M_JEEENS4_5SM1004TMEM4LOAD26SM100_TMEM_LOAD_32dp32b64xENS4_13SM90_TMA_LOADENS10_INS11_ILi2ELi4ELi3EEES14_NSR_INS5_IJS15_S1K_EEENS5_IJS1K_SC_EEEEEEENS4_39AutoVectorizingCopyWithAssumedAlignmentILi128EEENS4_14SM90_TMA_STOREES22_S24_S24_EEEvvEEEEvNT_6ParamsE --------------------------
	.section	.text._ZN7cutlass13device_kernelINS_4gemm6kernel13GemmUniversalIN4cute5tupleIJiiiiEEENS1_10collective13CollectiveMmaINS1_35MainloopSm100TmaUmmaWarpSpecializedILi3ELi2ELi2ENS5_IJNS4_1CILi2EEENSA_ILi1EEESC_EEEEENS5_IJNSA_ILi256EEESF_NSA_ILi32EEEEEEaNS5_IJlSC_lEEEaSI_NS4_8TiledMMAINS4_8MMA_AtomIJNS4_21SM100_MMA_S8_2x1SM_SSIaaiLi256ELi256ELNS4_4UMMA5MajorE0ELSN_0ELNSM_8SaturateE0EEEEEENS4_6LayoutINS5_IJSC_SC_SC_EEENS5_IJNSA_ILi0EEEST_ST_EEEEENS5_IJNS4_10UnderscoreESW_SW_EEEEENS4_18SM100_TMA_2SM_LOADENS4_14ComposedLayoutINS4_7SwizzleILi1ELi4ELi3EEENS4_18smem_ptr_flag_bitsILi8EEENSR_INS5_IJNSA_ILi8EEESG_EEENS5_IJSG_SC_EEEEEEEvNS4_8identityESZ_S19_vS1A_EENS_8epilogue10collective18CollectiveEpilogueINS1C_23Sm100TmaWarpSpecializedILi4ELi2ELi64ELb0ELb0EEEJNS5_IJNSA_ILi128EEESF_SG_EEENS5_IJNSR_IS1H_SC_EENSR_INSA_ILi64EEESC_EEEEEaSI_aSI_NS1C_6fusion15FusionCallbacksIS1G_NS1N_17LinearCombinationIaiaiLNS_15FloatRoundStyleE2EEES1I_S1M_JEEENS4_5SM1004TMEM4LOAD26SM100_TMEM_LOAD_32dp32b64xENS4_13SM90_TMA_LOADENS10_INS11_ILi2ELi4ELi3EEES14_NSR_INS5_IJS15_S1K_EEENS5_IJS1K_SC_EEEEEEENS4_39AutoVectorizingCopyWithAssumedAlignmentILi128EEENS4_14SM90_TMA_STOREES22_S24_S24_EEEvvEEEEvNT_6ParamsE,"ax",@progbits
	.align	128
.text._ZN7cutlass13device_kernelINS_4gemm6kernel13GemmUniversalIN4cute5tupleIJiiiiEEENS1_10collective13CollectiveMmaINS1_35MainloopSm100TmaUmmaWarpSpecializedILi3ELi2ELi2ENS5_IJNS4_1CILi2EEENSA_ILi1EEESC_EEEEENS5_IJNSA_ILi256EEESF_NSA_ILi32EEEEEEaNS5_IJlSC_lEEEaSI_NS4_8TiledMMAINS4_8MMA_AtomIJNS4_21SM100_MMA_S8_2x1SM_SSIaaiLi256ELi256ELNS4_4UMMA5MajorE0ELSN_0ELNSM_8SaturateE0EEEEEENS4_6LayoutINS5_IJSC_SC_SC_EEENS5_IJNSA_ILi0EEEST_ST_EEEEENS5_IJNS4_10UnderscoreESW_SW_EEEEENS4_18SM100_TMA_2SM_LOADENS4_14ComposedLayoutINS4_7SwizzleILi1ELi4ELi3EEENS4_18smem_ptr_flag_bitsILi8EEENSR_INS5_IJNSA_ILi8EEESG_EEENS5_IJSG_SC_EEEEEEEvNS4_8identityESZ_S19_vS1A_EENS_8epilogue10collective18CollectiveEpilogueINS1C_23Sm100TmaWarpSpecializedILi4ELi2ELi64ELb0ELb0EEEJNS5_IJNSA_ILi128EEESF_SG_EEENS5_IJNSR_IS1H_SC_EENSR_INSA_ILi64EEESC_EEEEEaSI_aSI_NS1C_6fusion15FusionCallbacksIS1G_NS1N_17LinearCombinationIaiaiLNS_15FloatRoundStyleE2EEES1I_S1M_JEEENS4_5SM1004TMEM4LOAD26SM100_TMEM_LOAD_32dp32b64xENS4_13SM90_TMA_LOADENS10_INS11_ILi2ELi4ELi3EEES14_NSR_INS5_IJS15_S1K_EEENS5_IJS1K_SC_EEEEEEENS4_39AutoVectorizingCopyWithAssumedAlignmentILi128EEENS4_14SM90_TMA_STOREES22_S24_S24_EEEvvEEEEvNT_6ParamsE:
        .type           _ZN7cutlass13device_kernelINS_4gemm6kernel13GemmUniversalIN4cute5tupleIJiiiiEEENS1_10collective13CollectiveMmaINS1_35MainloopSm100TmaUmmaWarpSpecializedILi3ELi2ELi2ENS5_IJNS4_1CILi2EEENSA_ILi1EEESC_EEEEENS5_IJNSA_ILi256EEESF_NSA_ILi32EEEEEEaNS5_IJlSC_lEEEaSI_NS4_8TiledMMAINS4_8MMA_AtomIJNS4_21SM100_MMA_S8_2x1SM_SSIaaiLi256ELi256ELNS4_4UMMA5MajorE0ELSN_0ELNSM_8SaturateE0EEEEEENS4_6LayoutINS5_IJSC_SC_SC_EEENS5_IJNSA_ILi0EEEST_ST_EEEEENS5_IJNS4_10UnderscoreESW_SW_EEEEENS4_18SM100_TMA_2SM_LOADENS4_14ComposedLayoutINS4_7SwizzleILi1ELi4ELi3EEENS4_18smem_ptr_flag_bitsILi8EEENSR_INS5_IJNSA_ILi8EEESG_EEENS5_IJSG_SC_EEEEEEEvNS4_8identityESZ_S19_vS1A_EENS_8epilogue10collective18CollectiveEpilogueINS1C_23Sm100TmaWarpSpecializedILi4ELi2ELi64ELb0ELb0EEEJNS5_IJNSA_ILi128EEESF_SG_EEENS5_IJNSR_IS1H_SC_EENSR_INSA_ILi64EEESC_EEEEEaSI_aSI_NS1C_6fusion15FusionCallbacksIS1G_NS1N_17LinearCombinationIaiaiLNS_15FloatRoundStyleE2EEES1I_S1M_JEEENS4_5SM1004TMEM4LOAD26SM100_TMEM_LOAD_32dp32b64xENS4_13SM90_TMA_LOADENS10_INS11_ILi2ELi4ELi3EEES14_NSR_INS5_IJS15_S1K_EEENS5_IJS1K_SC_EEEEEEENS4_39AutoVectorizingCopyWithAssumedAlignmentILi128EEENS4_14SM90_TMA_STOREES22_S24_S24_EEEvvEEEEvNT_6ParamsE,@function
        .size           _ZN7cutlass13device_kernelINS_4gemm6kernel13GemmUniversalIN4cute5tupleIJiiiiEEENS1_10collective13CollectiveMmaINS1_35MainloopSm100TmaUmmaWarpSpecializedILi3ELi2ELi2ENS5_IJNS4_1CILi2EEENSA_ILi1EEESC_EEEEENS5_IJNSA_ILi256EEESF_NSA_ILi32EEEEEEaNS5_IJlSC_lEEEaSI_NS4_8TiledMMAINS4_8MMA_AtomIJNS4_21SM100_MMA_S8_2x1SM_SSIaaiLi256ELi256ELNS4_4UMMA5MajorE0ELSN_0ELNSM_8SaturateE0EEEEEENS4_6LayoutINS5_IJSC_SC_SC_EEENS5_IJNSA_ILi0EEEST_ST_EEEEENS5_IJNS4_10UnderscoreESW_SW_EEEEENS4_18SM100_TMA_2SM_LOADENS4_14ComposedLayoutINS4_7SwizzleILi1ELi4ELi3EEENS4_18smem_ptr_flag_bitsILi8EEENSR_INS5_IJNSA_ILi8EEESG_EEENS5_IJSG_SC_EEEEEEEvNS4_8identityESZ_S19_vS1A_EENS_8epilogue10collective18CollectiveEpilogueINS1C_23Sm100TmaWarpSpecializedILi4ELi2ELi64ELb0ELb0EEEJNS5_IJNSA_ILi128EEESF_SG_EEENS5_IJNSR_IS1H_SC_EENSR_INSA_ILi64EEESC_EEEEEaSI_aSI_NS1C_6fusion15FusionCallbacksIS1G_NS1N_17LinearCombinationIaiaiLNS_15FloatRoundStyleE2EEES1I_S1M_JEEENS4_5SM1004TMEM4LOAD26SM100_TMEM_LOAD_32dp32b64xENS4_13SM90_TMA_LOADENS10_INS11_ILi2ELi4ELi3EEES14_NSR_INS5_IJS15_S1K_EEENS5_IJS1K_SC_EEEEEEENS4_39AutoVectorizingCopyWithAssumedAlignmentILi128EEENS4_14SM90_TMA_STOREES22_S24_S24_EEEvvEEEEvNT_6ParamsE,(.L_x_182 - _ZN7cutlass13device_kernelINS_4gemm6kernel13GemmUniversalIN4cute5tupleIJiiiiEEENS1_10collective13CollectiveMmaINS1_35MainloopSm100TmaUmmaWarpSpecializedILi3ELi2ELi2ENS5_IJNS4_1CILi2EEENSA_ILi1EEESC_EEEEENS5_IJNSA_ILi256EEESF_NSA_ILi32EEEEEEaNS5_IJlSC_lEEEaSI_NS4_8TiledMMAINS4_8MMA_AtomIJNS4_21SM100_MMA_S8_2x1SM_SSIaaiLi256ELi256ELNS4_4UMMA5MajorE0ELSN_0ELNSM_8SaturateE0EEEEEENS4_6LayoutINS5_IJSC_SC_SC_EEENS5_IJNSA_ILi0EEEST_ST_EEEEENS5_IJNS4_10UnderscoreESW_SW_EEEEENS4_18SM100_TMA_2SM_LOADENS4_14ComposedLayoutINS4_7SwizzleILi1ELi4ELi3EEENS4_18smem_ptr_flag_bitsILi8EEENSR_INS5_IJNSA_ILi8EEESG_EEENS5_IJSG_SC_EEEEEEEvNS4_8identityESZ_S19_vS1A_EENS_8epilogue10collective18CollectiveEpilogueINS1C_23Sm100TmaWarpSpecializedILi4ELi2ELi64ELb0ELb0EEEJNS5_IJNSA_ILi128EEESF_SG_EEENS5_IJNSR_IS1H_SC_EENSR_INSA_ILi64EEESC_EEEEEaSI_aSI_NS1C_6fusion15FusionCallbacksIS1G_NS1N_17LinearCombinationIaiaiLNS_15FloatRoundStyleE2EEES1I_S1M_JEEENS4_5SM1004TMEM4LOAD26SM100_TMEM_LOAD_32dp32b64xENS4_13SM90_TMA_LOADENS10_INS11_ILi2ELi4ELi3EEES14_NSR_INS5_IJS15_S1K_EEENS5_IJS1K_SC_EEEEEEENS4_39AutoVectorizingCopyWithAssumedAlignmentILi128EEENS4_14SM90_TMA_STOREES22_S24_S24_EEEvvEEEEvNT_6ParamsE)
        .other          _ZN7cutlass13device_kernelINS_4gemm6kernel13GemmUniversalIN4cute5tupleIJiiiiEEENS1_10collective13CollectiveMmaINS1_35MainloopSm100TmaUmmaWarpSpecializedILi3ELi2ELi2ENS5_IJNS4_1CILi2EEENSA_ILi1EEESC_EEEEENS5_IJNSA_ILi256EEESF_NSA_ILi32EEEEEEaNS5_IJlSC_lEEEaSI_NS4_8TiledMMAINS4_8MMA_AtomIJNS4_21SM100_MMA_S8_2x1SM_SSIaaiLi256ELi256ELNS4_4UMMA5MajorE0ELSN_0ELNSM_8SaturateE0EEEEEENS4_6LayoutINS5_IJSC_SC_SC_EEENS5_IJNSA_ILi0EEEST_ST_EEEEENS5_IJNS4_10UnderscoreESW_SW_EEEEENS4_18SM100_TMA_2SM_LOADENS4_14ComposedLayoutINS4_7SwizzleILi1ELi4ELi3EEENS4_18smem_ptr_flag_bitsILi8EEENSR_INS5_IJNSA_ILi8EEESG_EEENS5_IJSG_SC_EEEEEEEvNS4_8identityESZ_S19_vS1A_EENS_8epilogue10collective18CollectiveEpilogueINS1C_23Sm100TmaWarpSpecializedILi4ELi2ELi64ELb0ELb0EEEJNS5_IJNSA_ILi128EEESF_SG_EEENS5_IJNSR_IS1H_SC_EENSR_INSA_ILi64EEESC_EEEEEaSI_aSI_NS1C_6fusion15FusionCallbacksIS1G_NS1N_17LinearCombinationIaiaiLNS_15FloatRoundStyleE2EEES1I_S1M_JEEENS4_5SM1004TMEM4LOAD26SM100_TMEM_LOAD_32dp32b64xENS4_13SM90_TMA_LOADENS10_INS11_ILi2ELi4ELi3EEES14_NSR_INS5_IJS15_S1K_EEENS5_IJS1K_SC_EEEEEEENS4_39AutoVectorizingCopyWithAssumedAlignmentILi128EEENS4_14SM90_TMA_STOREES22_S24_S24_EEEvvEEEEvNT_6ParamsE,@"STO_CUDA_ENTRY STV_DEFAULT"
_ZN7cutlass13device_kernelINS_4gemm6kernel13GemmUniversalIN4cute5tupleIJiiiiEEENS1_10collective13CollectiveMmaINS1_35MainloopSm100TmaUmmaWarpSpecializedILi3ELi2ELi2ENS5_IJNS4_1CILi2EEENSA_ILi1EEESC_EEEEENS5_IJNSA_ILi256EEESF_NSA_ILi32EEEEEEaNS5_IJlSC_lEEEaSI_NS4_8TiledMMAINS4_8MMA_AtomIJNS4_21SM100_MMA_S8_2x1SM_SSIaaiLi256ELi256ELNS4_4UMMA5MajorE0ELSN_0ELNSM_8SaturateE0EEEEEENS4_6LayoutINS5_IJSC_SC_SC_EEENS5_IJNSA_ILi0EEEST_ST_EEEEENS5_IJNS4_10UnderscoreESW_SW_EEEEENS4_18SM100_TMA_2SM_LOADENS4_14ComposedLayoutINS4_7SwizzleILi1ELi4ELi3EEENS4_18smem_ptr_flag_bitsILi8EEENSR_INS5_IJNSA_ILi8EEESG_EEENS5_IJSG_SC_EEEEEEEvNS4_8identityESZ_S19_vS1A_EENS_8epilogue10collective18CollectiveEpilogueINS1C_23Sm100TmaWarpSpecializedILi4ELi2ELi64ELb0ELb0EEEJNS5_IJNSA_ILi128EEESF_SG_EEENS5_IJNSR_IS1H_SC_EENSR_INSA_ILi64EEESC_EEEEEaSI_aSI_NS1C_6fusion15FusionCallbacksIS1G_NS1N_17LinearCombinationIaiaiLNS_15FloatRoundStyleE2EEES1I_S1M_JEEENS4_5SM1004TMEM4LOAD26SM100_TMEM_LOAD_32dp32b64xENS4_13SM90_TMA_LOADENS10_INS11_ILi2ELi4ELi3EEES14_NSR_INS5_IJS15_S1K_EEENS5_IJS1K_SC_EEEEEEENS4_39AutoVectorizingCopyWithAssumedAlignmentILi128EEENS4_14SM90_TMA_STOREES22_S24_S24_EEEvvEEEEvNT_6ParamsE:
[----:B------:R-:W1:Y:S01]  /*0000*/  LDC R1, c[0x0][0x37c] ;  /* 0x0000df00ff017b82 */ /* 0x000e620000000800 */
[----:B------:R-:W2:Y:S01]  /*0010*/  S2R R169, SR_TID.X ;  /* 0x0000000000a97919 */ /* 0x000ea20000002100 */
[----:B------:R-:W3:Y:S06]  /*0020*/  LDCU.64 UR6, c[0x0][0x890] ;  /* 0x00011200ff0677ac */ /* 0x000eec0008000a00 */
[----:B------:R-:W4:Y:S01]  /*0030*/  S2UR UR37, SR_CgaCtaId ;  /* 0x00000000002579c3 */ /* 0x000f220000008800 */
[----:B------:R-:W-:Y:S02]  /*0040*/  PRMT R153, RZ, 0x7610, R153 ;  /* 0x00007610ff997816 */ /* 0x000fe40000000099 */
[----:B------:R-:W-:Y:S01]  /*0050*/  ELECT P1, URZ, PT ;  /* 0x0000000000ff782f */ /* 0x000fe20003820000 */
[----:B------:R-:W1:Y:S01]  /*0060*/  LDCU.64 UR46, c[0x0][0x358] ;  /* 0x00006b00ff2e77ac */ /* 0x000e620008000a00 */
[----:B---3--:R-:W-:-:S04]  /*0070*/  UISETP.NE.U32.AND UP0, UPT, UR6, URZ, UPT ;  /* 0x000000ff0600728c */ /* 0x008fc8000bf05070 */
[----:B------:R-:W-:Y:S02]  /*0080*/  UISETP.NE.AND.EX UP0, UPT, UR7, URZ, UPT, UP0 ;  /* 0x000000ff0700728c */ /* 0x000fe4000bf05300 */
[----:B----4-:R-:W-:Y:S02]  /*0090*/  ULOP3.LUT UR5, UR37, 0x1, URZ, 0xc0, !UPT ;  /* 0x0000000125057892 */ /* 0x010fe4000f8ec0ff */
[----:B------:R-:W-:Y:S01]  /*00a0*/  ULOP3.LUT UR4, UR37, 0x1, URZ, 0x3c, !UPT ;  /* 0x0000000125047892 */ /* 0x000fe2000f8e3cff */
[----:B--2---:R-:W-:-:S05]  /*00b0*/  SHF.R.U32.HI R156, RZ, 0x5, R169 ;  /* 0x00000005ff9c7819 */ /* 0x004fca00000116a9 */
[----:B------:R-:W2:Y:S02]  /*00c0*/  SHFL.IDX PT, R0, R156, RZ, 0x1f ;  /* 0x00001fff9c007589 */ /* 0x000ea400000e0000 */
[----:B--2---:R-:W-:Y:S01]  /*00d0*/  R2UR UR10, R0 ;  /* 0x00000000000a72ca */ /* 0x004fe200000e0000 */
[----:B-1----:R-:W-:-:S14]  /*00e0*/  BRA.U UP0, `(.L_x_0) ;  /* 0x00000001002c7547 */ /* 0x002fdc000b800000 */
[----:B------:R-:W1:Y:S02]  /*00f0*/  LDCU.64 UR8, c[0x0][0x888] ;  /* 0x00011100ff0877ac */ /* 0x000e640008000a00 */
[----:B-1----:R-:W-:-:S04]  /*0100*/  UISETP.NE.U32.AND UP0, UPT, UR8, URZ, UPT ;  /* 0x000000ff0800728c */ /* 0x002fc8000bf05070 */
[----:B------:R-:W-:-:S09]  /*0110*/  UISETP.NE.AND.EX UP0, UPT, UR9, URZ, UPT, UP0 ;  /* 0x000000ff0900728c */ /* 0x000fd2000bf05300 */
[----:B------:R-:W-:Y:S05]  /*0120*/  BRA.U !UP0, `(.L_x_1) ;  /* 0x0000000108107547 */ /* 0x000fea000b800000 */
[----:B------:R-:W1:Y:S02]  /*0130*/  LDC.64 R82, c[0x0][0x888] ;  /* 0x00022200ff527b82 */ /* 0x000e640000000a00 */
[----:B-1----:R1:W5:Y:S01]  /*0140*/  LDG.E R82, desc[UR46][R82.64] ;  /* 0x0000002e52527981 */ /* 0x002362000c1e1900 */
[----:B------:R-:W-:Y:S01]  /*0150*/  HFMA2 R153, -RZ, RZ, 0, 5.9604644775390625e-08 ;  /* 0x00000001ff997431 */ /* 0x000fe200000001ff */
[----:B------:R-:W-:Y:S05]  /*0160*/  BRA `(.L_x_0) ;  /* 0x00000000000c7947 */ /* 0x000fea0003800000 */
.L_x_1:
[----:B------:R-:W1:Y:S01]  /*0170*/  LDCU UR8, c[0x0][0x880] ;  /* 0x00011000ff0877ac */ /* 0x000e620008000800 */
[----:B------:R-:W-:Y:S01]  /*0180*/  HFMA2 R153, -RZ, RZ, 0, 5.9604644775390625e-08 ;  /* 0x00000001ff997431 */ /* 0x000fe200000001ff */
[----:B-1----:R-:W-:-:S07]  /*0190*/  MOV R82, UR8 ;  /* 0x0000000800527c02 */ /* 0x002fce0008000f00 */
.L_x_0:
[----:B------:R-:W2:Y:S02]  /*01a0*/  LDCU.64 UR8, c[0x0][0x8b0] ;  /* 0x00011600ff0877ac */ /* 0x000ea40008000a00 */
[----:B--2---:R-:W-:-:S04]  /*01b0*/  UISETP.NE.U32.AND UP0, UPT, UR8, URZ, UPT ;  /* 0x000000ff0800728c */ /* 0x004fc8000bf05070 */
[----:B------:R-:W-:-:S09]  /*01c0*/  UISETP.NE.AND.EX UP0, UPT, UR9, URZ, UPT, UP0 ;  /* 0x000000ff0900728c */ /* 0x000fd2000bf05300 */
[----:B------:R-:W-:Y:S05]  /*01d0*/  BRA.U UP0, `(.L_x_2) ;  /* 0x0000000100247547 */ /* 0x000fea000b800000 */
[----:B------:R-:W2:Y:S02]  /*01e0*/  LDCU.64 UR8, c[0x0][0x8a8] ;  /* 0x00011500ff0877ac */ /* 0x000ea40008000a00 */
[----:B--2---:R-:W-:-:S04]  /*01f0*/  UISETP.NE.U32.AND UP0, UPT, UR8, URZ, UPT ;  /* 0x000000ff0800728c */ /* 0x004fc8000bf05070 */
[----:B------:R-:W-:-:S09]  /*0200*/  UISETP.NE.AND.EX UP0, UPT, UR9, URZ, UPT, UP0 ;  /* 0x000000ff0900728c */ /* 0x000fd2000bf05300 */
[----:B------:R-:W-:Y:S05]  /*0210*/  BRA.U !UP0, `(.L_x_3) ;  /* 0x00000001080c7547 */ /* 0x000fea000b800000 */
[----:B------:R-:W2:Y:S02]  /*0220*/  LDC.64 R78, c[0x0][0x8a8] ;  /* 0x00022a00ff4e7b82 */ /* 0x000ea40000000a00 */
[----:B--2---:R2:W5:Y:S01]  /*0230*/  LDG.E R78, desc[UR46][R78.64] ;  /* 0x0000002e4e4e7981 */ /* 0x004562000c1e1900 */
[----:B------:R-:W-:Y:S05]  /*0240*/  BRA `(.L_x_2) ;  /* 0x0000000000087947 */ /* 0x000fea0003800000 */
.L_x_3:
[----:B------:R-:W2:Y:S02]  /*0250*/  LDCU UR8, c[0x0][0x8a0] ;  /* 0x00011400ff0877ac */ /* 0x000ea40008000800 */
[----:B--2---:R-:W-:Y:S02]  /*0260*/  MOV R78, UR8 ;  /* 0x00000008004e7c02 */ /* 0x004fe40008000f00 */
.L_x_2:
[----:B------:R-:W-:Y:S01]  /*0270*/  IMAD.U32 R0, RZ, RZ, UR10 ;  /* 0x0000000aff007e24 */ /* 0x000fe2000f8e00ff */
[----:B------:R-:W-:Y:S04]  /*0280*/  BSSY.RECONVERGENT B0, `(.L_x_4) ;  /* 0x000000c000007945 */ /* 0x000fe80003800200 */
[C---:B------:R-:W-:Y:S02]  /*0290*/  ISETP.NE.OR P2, PT, R0.reuse, 0x1, !P1 ;  /* 0x000000010000780c */ /* 0x040fe40004f45670 */
[----:B------:R-:W-:-:S11]  /*02a0*/  ISETP.NE.OR P0, PT, R0, 0x3, !P1 ;  /* 0x000000030000780c */ /* 0x000fd60004f05670 */
[----:B------:R-:W-:Y:S05]  /*02b0*/  @P2 BRA `(.L_x_5) ;  /* 0x0000000000202947 */ /* 0x000fea0003800000 */
[----:B------:R-:W3:Y:S02]  /*02c0*/  LDCU.64 UR8, c[0x0][0x348] ;  /* 0x00006900ff0877ac */ /* 0x000ee40008000a00 */
[----:B---3--:R-:W-:Y:S02]  /*02d0*/  UIADD3 UR12, UP1, UPT, UR8, 0x80, URZ ;  /* 0x00000080080c7890 */ /* 0x008fe4000ff3e0ff */
[----:B------:R-:W-:Y:S02]  /*02e0*/  UIADD3 UR8, UP0, UPT, UR8, 0x180, URZ ;  /* 0x0000018008087890 */ /* 0x000fe4000ff1e0ff */
[----:B------:R-:W-:Y:S02]  /*02f0*/  UIADD3.X UR13, UPT, UPT, URZ, UR9, URZ, UP1, !UPT ;  /* 0x00000009ff0d7290 */ /* 0x000fe40008ffe4ff */
[----:B------:R-:W-:-:S07]  /*0300*/  UIADD3.X UR9, UPT, UPT, URZ, UR9, URZ, UP0, !UPT ;  /* 0x00000009ff097290 */ /* 0x000fce00087fe4ff */
[----:B------:R3:W-:Y:S02]  /*0310*/  UTMACCTL.PF [UR12] ;  /* 0x000000000c0079b9 */ /* 0x0007e40008040000 */
[----:B------:R3:W-:Y:S02]  /*0320*/  UTMACCTL.PF [UR8] ;  /* 0x00000000080079b9 */ /* 0x0007e40008040000 */
[----:B---3--:R-:W-:Y:S01]  /*0330*/  NOP ;  /* 0x0000000000007918 */ /* 0x008fe20000000000 */
.L_x_5:
[----:B------:R-:W-:Y:S05]  /*0340*/  BSYNC.RECONVERGENT B0 ;  /* 0x0000000000007941 */ /* 0x000fea0003800200 */
.L_x_4:
[----:B------:R-:W-:Y:S04]  /*0350*/  BSSY.RECONVERGENT B0, `(.L_x_6) ;  /* 0x000000a000007945 */ /* 0x000fe80003800200 */
        /* <DEDUP_REMOVED lines=9> */
.L_x_7:
[----:B------:R-:W-:Y:S05]  /*03f0*/  BSYNC.RECONVERGENT B0 ;  /* 0x0000000000007941 */ /* 0x000fea0003800200 */
.L_x_6:
[----:B------:R-:W3:Y:S01]  /*0400*/  LDCU.64 UR8, c[0x0][0x888] ;  /* 0x00011100ff0877ac */ /* 0x000ee20008000a00 */
[----:B------:R-:W-:Y:S02]  /*0410*/  UISETP.EQ.U32.AND UP1, UPT, UR6, URZ, UPT ;  /* 0x000000ff0600728c */ /* 0x000fe4000bf22070 */
[----:B------:R-:W-:Y:S02]  /*0420*/  UPLOP3.LUT UP5, UPT, UPT, UPT, UPT, 0x80, 0x8 ;  /* 0x000000000008789c */ /* 0x000fe40003faf070 */
[----:B---3--:R-:W-:-:S04]  /*0430*/  UISETP.NE.U32.AND UP0, UPT, UR8, URZ, UPT ;  /* 0x000000ff0800728c */ /* 0x008fc8000bf05070 */
[----:B------:R-:W-:-:S04]  /*0440*/  UISETP.NE.AND.EX UP0, UPT, UR9, URZ, UPT, UP0 ;  /* 0x000000ff0900728c */ /* 0x000fc8000bf05300 */
[----:B------:R-:W-:-:S04]  /*0450*/  UISETP.EQ.OR.EX UP2, UPT, UR7, URZ, !UP0, UP1 ;  /* 0x000000ff0700728c */ /* 0x000fc8000c742710 */
[----:B------:R-:W-:-:S05]  /*0460*/  UP2UR UR50, UPR, URZ, 0x4 ;  /* 0x00000004ff327883 */ /* 0x000fca0008000000 */
[----:B------:R-:W-:Y:S07]  /*0470*/  BRA.U !UP2, `(.L_x_8) ;  /* 0x000000010a207547 */ /* 0x000fee000b800000 */
[----:B-----5:R-:W-:Y:S01]  /*0480*/  R2UR UR8, R82 ;  /* 0x00000000520872ca */ /* 0x020fe200000e0000 */
[----:B------:R-:W-:Y:S02]  /*0490*/  UISETP.NE.U32.AND UP2, UPT, UR6, URZ, UPT ;  /* 0x000000ff0600728c */ /* 0x000fe4000bf45070 */
[----:B------:R-:W-:Y:S02]  /*04a0*/  USEL UR6, URZ, 0xffffffff, UP0 ;  /* 0xffffffffff067887 */ /* 0x000fe40008000000 */
[----:B------:R-:W-:-:S08]  /*04b0*/  UISETP.NE.AND.EX UP2, UPT, UR7, URZ, UPT, UP2 ;  /* 0x000000ff0700728c */ /* 0x000fd0000bf45320 */
[----:B------:R-:W-:-:S04]  /*04c0*/  UISETP.NE.AND UP1, UPT, UR8, URZ, UPT ;  /* 0x000000ff0800728c */ /* 0x000fc8000bf25270 */
[----:B------:R-:W-:-:S04]  /*04d0*/  @!UP2 USEL UR6, URZ, 0xffffffff, UP1 ;  /* 0xffffffffff06a887 */ /* 0x000fc80008800000 */
[----:B------:R-:W-:-:S04]  /*04e0*/  ULOP3.LUT UR6, UR6, 0x1, URZ, 0xc0, !UPT ;  /* 0x0000000106067892 */ /* 0x000fc8000f8ec0ff */
[----:B------:R-:W-:-:S11]  /*04f0*/  UISETP.NE.U32.AND UP5, UPT, UR6, 0x1, UPT ;  /* 0x000000010600788c */ /* 0x000fd6000bfa5070 */
.L_x_8:
[----:B------:R-:W3:Y:S01]  /*0500*/  SHFL.IDX PT, R0, R156, RZ, 0x1f ;  /* 0x00001fff9c007589 */ /* 0x000ee200000e0000 */
[----:B------:R-:W-:-:S04]  /*0510*/  UISETP.NE.AND UP1, UPT, UR10, 0x2, UPT ;  /* 0x000000020a00788c */ /* 0x000fc8000bf25270 */
[----:B------:R-:W-:Y:S02]  /*0520*/  UISETP.EQ.AND UP2, UPT, UR5, URZ, !UP1 ;  /* 0x000000ff0500728c */ /* 0x000fe4000cf42270 */
[----:B------:R-:W-:-:S04]  /*0530*/  USEL UR6, URZ, 0x1, UP1 ;  /* 0x00000001ff067887 */ /* 0x000fc80008800000 */
[----:B------:R-:W-:Y:S02]  /*0540*/  PLOP3.LUT P5, PT, P1, PT, UP2, 0x80, 0x8 ;  /* 0x000000000008781c */ /* 0x000fe40000faf028 */
[----:B---3--:R-:W-:-:S13]  /*0550*/  ISETP.NE.AND P0, PT, R0, RZ, PT ;  /* 0x000000ff0000720c */ /* 0x008fda0003f05270 */
[----:B------:R-:W-:Y:S05]  /*0560*/  @P0 BRA `(.L_x_9) ;  /* 0x00000000003c0947 */ /* 0x000fea0003800000 */
[----:B------:R-:W-:Y:S01]  /*0570*/  UMOV UR8, 0x400 ;  /* 0x0000040000087882 */ /* 0x000fe20000000000 */
[----:B------:R-:W-:Y:S01]  /*0580*/  UMOV UR7, 0x1 ;  /* 0x0000000100077882 */ /* 0x000fe20000000000 */
[----:B------:R-:W-:Y:S02]  /*0590*/  ULEA UR8, UR37, UR8, 0x18 ;  /* 0x0000000825087291 */ /* 0x000fe4000f8ec0ff */
[----:B------:R-:W-:-:S04]  /*05a0*/  UIADD3 UR12, UPT, UPT, -UR7, 0x100000, URZ ;  /* 0x00100000070c7890 */ /* 0x000fc8000fffe1ff */
[----:B------:R-:W-:Y:S02]  /*05b0*/  USHF.L.U32 UR13, UR12, 0xb, URZ ;  /* 0x0000000b0c0d7899 */ /* 0x000fe400080006ff */
[----:B------:R-:W-:Y:S01]  /*05c0*/  USHF.L.U32 UR12, UR12, 0x1, URZ ;  /* 0x000000010c0c7899 */ /* 0x000fe200080006ff */
[----:B------:R-:W-:Y:S01]  /*05d0*/  ELECT P0, URZ, PT ;  /* 0x0000000000ff782f */ /* 0x000fe20003800000 */
[----:B------:R-:W3:Y:S10]  /*05e0*/  FENCE.VIEW.ASYNC.S ;  /* 0x00000000000073c6 */ /* 0x000ef40000000000 */
[----:B---3--:R3:W4:Y:S01]  /*05f0*/  SYNCS.EXCH.64 URZ, [UR8], UR12 ;  /* 0x0000000c08ff75b2 */ /* 0x0087220008000100 */
[----:B------:R3:W1:Y:S01]  /*0600*/  SYNCS.EXCH.64 URZ, [UR8+0x18], UR12 ;  /* 0x0000180c08ff75b2 */ /* 0x0006620008000100 */
[----:B------:R3:W1:Y:S01]  /*0610*/  SYNCS.EXCH.64 URZ, [UR8+0x8], UR12 ;  /* 0x0000080c08ff75b2 */ /* 0x0006620008000100 */
[----:B------:R3:W1:Y:S01]  /*0620*/  SYNCS.EXCH.64 URZ, [UR8+0x20], UR12 ;  /* 0x0000200c08ff75b2 */ /* 0x0006620008000100 */
[----:B------:R3:W1:Y:S01]  /*0630*/  SYNCS.EXCH.64 URZ, [UR8+0x10], UR12 ;  /* 0x0000100c08ff75b2 */ /* 0x0006620008000100 */
[----:B------:R3:W1:Y:S01]  /*0640*/  SYNCS.EXCH.64 URZ, [UR8+0x28], UR12 ;  /* 0x0000280c08ff75b2 */ /* 0x0006620008000100 */
[----:B------:R-:W-:Y:S01]  /*0650*/  NOP ;  /* 0x0000000000007918 */ /* 0x000fe20000000000 */
.L_x_9:
[----:B------:R-:W2:Y:S01]  /*0660*/  SHFL.IDX PT, R0, R156, RZ, 0x1f ;  /* 0x00001fff9c007589 */ /* 0x000ea200000e0000 */
[----:B------:R-:W-:Y:S01]  /*0670*/  NOP ;  /* 0x0000000000007918 */ /* 0x000fe20000000000 */
[----:B--2---:R-:W-:-:S13]  /*0680*/  ISETP.NE.AND P0, PT, R0, 0x1, PT ;  /* 0x000000010000780c */ /* 0x004fda0003f05270 */
[----:B------:R-:W-:Y:S05]  /*0690*/  @P0 BRA `(.L_x_10) ;  /* 0x0000000000540947 */ /* 0x000fea0003800000 */
[----:B------:R-:W-:Y:S01]  /*06a0*/  UMOV UR9, 0x400 ;  /* 0x0000040000097882 */ /* 0x000fe20000000000 */
[----:B---3--:R-:W-:Y:S01]  /*06b0*/  UMOV UR8, 0x20 ;  /* 0x0000002000087882 */ /* 0x008fe20000000000 */
[----:B------:R-:W-:Y:S01]  /*06c0*/  UMOV UR7, 0x80 ;  /* 0x0000008000077882 */ /* 0x000fe20000000000 */
[----:B------:R-:W-:Y:S02]  /*06d0*/  ULEA UR9, UR37, UR9, 0x18 ;  /* 0x0000000925097291 */ /* 0x000fe4000f8ec0ff */
[----:B------:R-:W-:-:S04]  /*06e0*/  UIADD3 UR12, UPT, UPT, -UR8, 0x100000, URZ ;  /* 0x00100000080c7890 */ /* 0x000fc8000fffe1ff */
[----:B------:R-:W-:Y:S02]  /*06f0*/  USHF.L.U32 UR13, UR12, 0xb, URZ ;  /* 0x0000000b0c0d7899 */ /* 0x000fe400080006ff */
[----:B------:R-:W-:Y:S02]  /*0700*/  USHF.L.U32 UR12, UR12, 0x1, URZ ;  /* 0x000000010c0c7899 */ /* 0x000fe400080006ff */
[----:B------:R-:W-:-:S04]  /*0710*/  UIADD3 UR14, UPT, UPT, -UR7, 0x100000, URZ ;  /* 0x00100000070e7890 */ /* 0x000fc8000fffe1ff */
[----:B------:R-:W-:Y:S02]  /*0720*/  USHF.L.U32 UR15, UR14, 0xb, URZ ;  /* 0x0000000b0e0f7899 */ /* 0x000fe400080006ff */
[----:B------:R-:W-:Y:S01]  /*0730*/  USHF.L.U32 UR14, UR14, 0x1, URZ ;  /* 0x000000010e0e7899 */ /* 0x000fe200080006ff */
[----:B------:R-:W-:Y:S01]  /*0740*/  ELECT P0, URZ, PT ;  /* 0x0000000000ff782f */ /* 0x000fe20003800000 */
[----:B------:R-:W2:Y:S02]  /*0750*/  FENCE.VIEW.ASYNC.S ;  /* 0x00000000000073c6 */ /* 0x000ea40000000000 */
[----:B--2---:R2:W3:Y:S08]  /*0760*/  SYNCS.EXCH.64 URZ, [UR9+0x30], UR12 ;  /* 0x0000300c09ff75b2 */ /* 0x0044f00008000100 */
[----:B------:R2:W1:Y:S01]  /*0770*/  SYNCS.EXCH.64 URZ, [UR9+0x50], UR14 ;  /* 0x0000500e09ff75b2 */ /* 0x0004620008000100 */
[----:B------:R2:W1:Y:S01]  /*0780*/  SYNCS.EXCH.64 URZ, [UR9+0x38], UR12 ;  /* 0x0000380c09ff75b2 */ /* 0x0004620008000100 */
[----:B------:R2:W1:Y:S01]  /*0790*/  SYNCS.EXCH.64 URZ, [UR9+0x58], UR14 ;  /* 0x0000580e09ff75b2 */ /* 0x0004620008000100 */
[----:B------:R2:W1:Y:S01]  /*07a0*/  SYNCS.EXCH.64 URZ, [UR9+0x40], UR12 ;  /* 0x0000400c09ff75b2 */ /* 0x0004620008000100 */
[----:B------:R2:W1:Y:S01]  /*07b0*/  SYNCS.EXCH.64 URZ, [UR9+0x60], UR14 ;  /* 0x0000600e09ff75b2 */ /* 0x0004620008000100 */
[----:B------:R2:W1:Y:S01]  /*07c0*/  SYNCS.EXCH.64 URZ, [UR9+0x48], UR12 ;  /* 0x0000480c09ff75b2 */ /* 0x0004620008000100 */
[----:B------:R2:W1:Y:S01]  /*07d0*/  SYNCS.EXCH.64 URZ, [UR9+0x68], UR14 ;  /* 0x0000680e09ff75b2 */ /* 0x0004620008000100 */
[----:B------:R-:W-:Y:S01]  /*07e0*/  NOP ;  /* 0x0000000000007918 */ /* 0x000fe20000000000 */
.L_x_10:
[----:B------:R-:W4:Y:S01]  /*07f0*/  SHFL.IDX PT, R0, R156, RZ, 0x1f ;  /* 0x00001fff9c007589 */ /* 0x000f2200000e0000 */
[----:B------:R-:W-:Y:S01]  /*0800*/  NOP ;  /* 0x0000000000007918 */ /* 0x000fe20000000000 */
[----:B----4-:R-:W-:-:S13]  /*0810*/  ISETP.NE.AND P0, PT, R0, 0x3, PT ;  /* 0x000000030000780c */ /* 0x010fda0003f05270 */
[----:B------:R-:W-:Y:S05]  /*0820*/  @P0 BRA `(.L_x_11) ;  /* 0x00000000002c0947 */ /* 0x000fea0003800000 */
[----:B---3--:R-:W-:Y:S01]  /*0830*/  UMOV UR8, 0x400 ;  /* 0x0000040000087882 */ /* 0x008fe20000000000 */
[----:B------:R-:W-:Y:S01]  /*0840*/  UMOV UR7, 0x20 ;  /* 0x0000002000077882 */ /* 0x000fe20000000000 */
[----:B------:R-:W-:Y:S02]  /*0850*/  ULEA UR8, UR37, UR8, 0x18 ;  /* 0x0000000825087291 */ /* 0x000fe4000f8ec0ff */
[----:B--2---:R-:W-:-:S04]  /*0860*/  UIADD3 UR12, UPT, UPT, -UR7, 0x100000, URZ ;  /* 0x00100000070c7890 */ /* 0x004fc8000fffe1ff */
[----:B------:R-:W-:Y:S02]  /*0870*/  USHF.L.U32 UR13, UR12, 0xb, URZ ;  /* 0x0000000b0c0d7899 */ /* 0x000fe400080006ff */
[----:B------:R-:W-:Y:S01]  /*0880*/  USHF.L.U32 UR12, UR12, 0x1, URZ ;  /* 0x000000010c0c7899 */ /* 0x000fe200080006ff */
[----:B------:R-:W-:Y:S01]  /*0890*/  ELECT P0, URZ, PT ;  /* 0x0000000000ff782f */ /* 0x000fe20003800000 */
[----:B------:R-:W2:Y:S10]  /*08a0*/  FENCE.VIEW.ASYNC.S ;  /* 0x00000000000073c6 */ /* 0x000eb40000000000 */
[----:B--2---:R4:W2:Y:S01]  /*08b0*/  SYNCS.EXCH.64 URZ, [UR8+0x70], UR12 ;  /* 0x0000700c08ff75b2 */ /* 0x0048a20008000100 */
[----:B------:R4:W3:Y:S02]  /*08c0*/  SYNCS.EXCH.64 URZ, [UR8+0x78], UR12 ;  /* 0x0000780c08ff75b2 */ /* 0x0008e40008000100 */
[----:B----4-:R-:W-:Y:S01]  /*08d0*/  NOP ;  /* 0x0000000000007918 */ /* 0x010fe20000000000 */
.L_x_11:
[----:B------:R-:W4:Y:S01]  /*08e0*/  SHFL.IDX PT, R0, R156, RZ, 0x1f ;  /* 0x00001fff9c007589 */ /* 0x000f2200000e0000 */
[----:B------:R-:W-:Y:S01]  /*08f0*/  NOP ;  /* 0x0000000000007918 */ /* 0x000fe20000000000 */
[----:B----4-:R-:W-:-:S13]  /*0900*/  ISETP.NE.AND P0, PT, R0, 0x4, PT ;  /* 0x000000040000780c */ /* 0x010fda0003f05270 */
[----:B------:R-:W-:Y:S05]  /*0910*/  @P0 BRA `(.L_x_12) ;  /* 0x0000000000480947 */ /* 0x000fea0003800000 */
[----:B--2---:R-:W-:Y:S01]  /*0920*/  UMOV UR9, 0x1e0 ;  /* 0x000001e000097882 */ /* 0x004fe20000000000 */
[----:B---3--:R-:W-:Y:S01]  /*0930*/  UMOV UR8, 0x400 ;  /* 0x0000040000087882 */ /* 0x008fe20000000000 */
[----:B------:R-:W-:Y:S01]  /*0940*/  USEL UR9, UR9, 0x1a0, UP5 ;  /* 0x000001a009097887 */ /* 0x000fe2000a800000 */
        /* <DEDUP_REMOVED lines=10> */
[----:B--2---:R4:W2:Y:S08]  /*09f0*/  SYNCS.EXCH.64 URZ, [UR8+0x80], UR12 ;  /* 0x0000800c08ff75b2 */ /* 0x0048b00008000100 */
[----:B------:R4:W3:Y:S01]  /*0a00*/  SYNCS.EXCH.64 URZ, [UR8+0x90], UR14 ;  /* 0x0000900e08ff75b2 */ /* 0x0008e20008000100 */
[----:B------:R4:W1:Y:S01]  /*0a10*/  SYNCS.EXCH.64 URZ, [UR8+0x88], UR12 ;  /* 0x0000880c08ff75b2 */ /* 0x0008620008000100 */
[----:B------:R4:W1:Y:S02]  /*0a20*/  SYNCS.EXCH.64 URZ, [UR8+0x98], UR14 ;  /* 0x0000980e08ff75b2 */ /* 0x0008640008000100 */
[----:B----4-:R-:W-:Y:S01]  /*0a30*/  NOP ;  /* 0x0000000000007918 */ /* 0x010fe20000000000 */
.L_x_12:
[----:B------:R-:W4:Y:S01]  /*0a40*/  SHFL.IDX PT, R0, R156, RZ, 0x1f ;  /* 0x00001fff9c007589 */ /* 0x000f2200000e0000 */
[----:B------:R-:W-:Y:S01]  /*0a50*/  NOP ;  /* 0x0000000000007918 */ /* 0x000fe20000000000 */
[----:B----4-:R-:W-:-:S13]  /*0a60*/  ISETP.NE.AND P0, PT, R0, 0x5, PT ;  /* 0x000000050000780c */ /* 0x010fda0003f05270 */
[----:B------:R-:W-:Y:S05]  /*0a70*/  @P0 BRA `(.L_x_13) ;  /* 0x0000000000440947 */ /* 0x000fea0003800000 */
[----:B--2---:R-:W-:Y:S01]  /*0a80*/  UMOV UR9, 0x400 ;  /* 0x0000040000097882 */ /* 0x004fe20000000000 */
        /* <DEDUP_REMOVED lines=16> */
.L_x_13:
[----:B------:R-:W4:Y:S01]  /*0b90*/  SHFL.IDX PT, R0, R156, RZ, 0x1f ;  /* 0x00001fff9c007589 */ /* 0x000f2200000e0000 */
[----:B------:R-:W-:Y:S01]  /*0ba0*/  ISETP.NE.OR P1, PT, RZ, UR10, !P1 ;  /* 0x0000000aff007c0c */ /* 0x000fe2000cf25670 */
        /* <DEDUP_REMOVED lines=12> */
[----:B------:R4:W3:Y:S01]  /*0c70*/  SYNCS.EXCH.64 URZ, [UR8+0xd0], UR12 ;  /* 0x0000d00c08ff75b2 */ /* 0x0008e20008000100 */
[----:B------:R4:W1:Y:S01]  /*0c80*/  SYNCS.EXCH.64 URZ, [UR8+0xc8], UR12 ;  /* 0x0000c80c08ff75b2 */ /* 0x0008620008000100 */
[----:B------:R4:W1:Y:S02]  /*0c90*/  SYNCS.EXCH.64 URZ, [UR8+0xd8], UR12 ;  /* 0x0000d80c08ff75b2 */ /* 0x0008640008000100 */
[----:B----4-:R-:W-:Y:S01]  /*0ca0*/  NOP ;  /* 0x0000000000007918 */ /* 0x010fe20000000000 */
.L_x_14:
[----:B------:R-:W-:Y:S01]  /*0cb0*/  VOTEU.ALL UP1, P1 ;  /* 0x0000000000ff7886 */ /* 0x000fe20000820000 */
[----:B---3--:R-:W3:Y:S01]  /*0cc0*/  LDCU UR8, c[0x0][0x36c] ;  /* 0x00006d80ff0877ac */ /* 0x008ee20008000800 */
[----:B------:R-:W-:Y:S01]  /*0cd0*/  NOP ;  /* 0x0000000000007918 */ /* 0x000fe20000000000 */
[----:B------:R-:W-:Y:S01]  /*0ce0*/  LOP3.LUT R10, R169, 0x1f, RZ, 0xc0, !PT ;  /* 0x0000001fa90a7812 */ /* 0x000fe200078ec0ff */
[----:B--2---:R-:W-:Y:S01]  /*0cf0*/  UMOV UR12, 0x20 ;  /* 0x00000020000c7882 */ /* 0x004fe20000000000 */
[----:B------:R-:W-:Y:S01]  /*0d00*/  @!UP1 UMOV UR7, 0x400 ;  /* 0x0000040000079882 */ /* 0x000fe20000000000 */
[----:B------:R-:W-:-:S04]  /*0d10*/  @!UP1 UIADD3 UR12, UPT, UPT, -UR12, 0x100000, URZ ;  /* 0x001000000c0c9890 */ /* 0x000fc8000fffe1ff */
[----:B------:R-:W-:Y:S02]  /*0d20*/  @!UP1 USHF.L.U32 UR13, UR12, 0xb, URZ ;  /* 0x0000000b0c0d9899 */ /* 0x000fe400080006ff */
[----:B------:R-:W-:Y:S02]  /*0d30*/  @!UP1 USHF.L.U32 UR12, UR12, 0x1, URZ ;  /* 0x000000010c0c9899 */ /* 0x000fe400080006ff */
[----:B------:R-:W-:Y:S01]  /*0d40*/  @!UP1 ULEA UR7, UR37, UR7, 0x18 ;  /* 0x0000000725079291 */ /* 0x000fe2000f8ec0ff */
[----:B------:R-:W-:Y:S01]  /*0d50*/  VOTEU.ALL UP1, P1 ;  /* 0x0000000000ff7886 */ /* 0x000fe20000820000 */
[----:B------:R-:W-:Y:S01]  /*0d60*/  UISETP.NE.AND UP4, UPT, UR10, URZ, UPT ;  /* 0x000000ff0a00728c */ /* 0x000fe2000bf85270 */
[----:B------:R-:W2:Y:S09]  /*0d70*/  FENCE.VIEW.ASYNC.S ;  /* 0x00000000000073c6 */ /* 0x000eb20000000000 */
[----:B--2---:R2:W4:Y:S01]  /*0d80*/  @!UP1 SYNCS.EXCH.64 URZ, [UR7+0xe0], UR12 ;  /* 0x0000e00c07ff95b2 */ /* 0x0045220008000100 */
[----:B---3--:R-:W-:-:S09]  /*0d90*/  UISETP.EQ.U32.AND UP1, UPT, UR8, 0x1, UPT ;  /* 0x000000010800788c */ /* 0x008fd2000bf22070 */
[----:B------:R-:W-:Y:S05]  /*0da0*/  BRA.U !UP1, `(.L_x_15) ;  /* 0x0000000109087547 */ /* 0x000fea000b800000 */
[----:B-1--4-:R-:W-:Y:S01]  /*0db0*/  UCGABAR_ARV ;  /* 0x00000000000079c7 */ /* 0x012fe20008000000 */
[----:B------:R-:W-:Y:S05]  /*0dc0*/  BRA `(.L_x_16) ;  /* 0x0000000000047947 */ /* 0x000fea0003800000 */
.L_x_15:
[----:B-1--4-:R-:W-:Y:S01]  /*0dd0*/  NOP ;  /* 0x0000000000007918 */ /* 0x012fe20000000000 */
.L_x_16:
[----:B------:R-:W1:Y:S01]  /*0de0*/  S2R R11, SR_CTAID.X ;  /* 0x00000000000b7919 */ /* 0x000e620000002500 */
[----:B------:R-:W-:-:S05]  /*0df0*/  CS2R.32 R154, SR_CgaSize ;  /* 0x00000000009a7805 */ /* 0x000fca0000008a00 */
[----:B------:R-:W-:-:S05]  /*0e00*/  IMAD R154, R154, -0xa0, RZ ;  /* 0xffffff609a9a7824 */ /* 0x000fca00078e02ff */
[----:B------:R-:W-:-:S14]  /*0e10*/  R2UR UR8, R154 ;  /* 0x000000009a0872ca */ /* 0x000fdc00000e0000 */
[----:B------:R-:W3:Y:S01]  /*0e20*/  LDCU UR8, c[0x0][UR8+0x2b0] ;  /* 0x00005600080877ac */ /* 0x000ee20008000800 */
[----:B------:R-:W-:-:S05]  /*0e30*/  CS2R.32 R0, SR_CgaSize ;  /* 0x0000000000007805 */ /* 0x000fca0000008a00 */
[----:B------:R-:W-:-:S06]  /*0e40*/  IMAD R0, R0, -0xa0, RZ ;  /* 0xffffff6000007824 */ /* 0x000fcc00078e02ff */
[----:B------:R-:W4:Y:S01]  /*0e50*/  LDC R0, c[0x0][R0+0x2a0] ;  /* 0x0000a80000007b82 */ /* 0x000f220000000800 */
[----:B------:R-:W-:Y:S01]  /*0e60*/  PRMT R8, RZ, 0x7610, R8 ;  /* 0x00007610ff087816 */ /* 0x000fe20000000008 */
[----:B------:R-:W3:Y:S01]  /*0e70*/  S2R R20, SR_CTAID.Y ;  /* 0x0000000000147919 */ /* 0x000ee20000002600 */
[----:B------:R-:W-:-:S05]  /*0e80*/  CS2R.32 R154, SR_CgaSize ;  /* 0x00000000009a7805 */ /* 0x000fca0000008a00 */
[----:B------:R-:W-:-:S05]  /*0e90*/  IMAD R154, R154, -0xa0, RZ ;  /* 0xffffff609a9a7824 */ /* 0x000fca00078e02ff */
[----:B--2---:R-:W-:-:S14]  /*0ea0*/  R2UR UR7, R154 ;  /* 0x000000009a0772ca */ /* 0x004fdc00000e0000 */
[----:B------:R-:W2:Y:S01]  /*0eb0*/  LDCU UR7, c[0x0][UR7+0x2b4] ;  /* 0x00005680070777ac */ /* 0x000ea20008000800 */
[----:B------:R-:W-:Y:S01]  /*0ec0*/  UISETP.NE.AND UP2, UPT, UR10, 0x2, UPT ;  /* 0x000000020a00788c */ /* 0x000fe2000bf45270 */
[----:B------:R-:W3:Y:S01]  /*0ed0*/  LDC R9, c[0x0][0xb24] ;  /* 0x0002c900ff097b82 */ /* 0x000ee20000000800 */
[----:B------:R-:W-:-:S05]  /*0ee0*/  CS2R.32 R152, SR_CgaSize ;  /* 0x0000000000987805 */ /* 0x000fca0000008a00 */
[----:B------:R-:W-:-:S06]  /*0ef0*/  IMAD R152, R152, -0xa0, RZ ;  /* 0xffffff6098987824 */ /* 0x000fcc00078e02ff */
[----:B------:R-:W4:Y:S08]  /*0f00*/  LDC R152, c[0x0][R152+0x2a4] ;  /* 0x0000a90098987b82 */ /* 0x000f300000000800 */
[----:B------:R-:W4:Y:S01]  /*0f10*/  LDC R72, c[0x0][0xb24] ;  /* 0x0002c900ff487b82 */ /* 0x000f220000000800 */
[----:B-1----:R-:W-:Y:S01]  /*0f20*/  I2FP.F32.U32 R4, R11 ;  /* 0x0000000b00047245 */ /* 0x002fe20000201000 */
[----:B------:R-:W-:-:S06]  /*0f30*/  IMAD.MOV.U32 R21, RZ, RZ, R11 ;  /* 0x000000ffff157224 */ /* 0x000fcc00078e000b */
[----:B------:R-:W1:Y:S01]  /*0f40*/  S2UR UR36, SR_CTAID.Z ;  /* 0x00000000002479c3 */ /* 0x000e620000002700 */
[----:B---3--:R-:W-:Y:S02]  /*0f50*/  ISETP.GE.AND P0, PT, R9, 0x1, PT ;  /* 0x000000010900780c */ /* 0x008fe40003f06270 */
[----:B------:R-:W-:Y:S01]  /*0f60*/  I2FP.F32.U32 R2, R20 ;  /* 0x0000001400027245 */ /* 0x000fe20000201000 */
[----:B------:R-:W-:-:S04]  /*0f70*/  FMUL R4, R4, UR8 ;  /* 0x0000000804047c20 */ /* 0x000fc80008400000 */
[----:B--2---:R-:W-:Y:S01]  /*0f80*/  FMUL R2, R2, UR7 ;  /* 0x0000000702027c20 */ /* 0x004fe20008400000 */
[----:B------:R-:W2:Y:S01]  /*0f90*/  F2I.U32.TRUNC.NTZ R154, R4 ;  /* 0x00000004009a7305 */ /* 0x000ea2000020f000 */
[----:B------:R-:W3:Y:S07]  /*0fa0*/  LDCU UR7, c[0x0][0xb30] ;  /* 0x00016600ff0777ac */ /* 0x000eee0008000800 */
[----:B------:R-:W1:Y:S01]  /*0fb0*/  F2I.U32.TRUNC.NTZ R3, R2 ;  /* 0x0000000200037305 */ /* 0x000e62000020f000 */
[----:B--2---:R-:W-:-:S04]  /*0fc0*/  IMAD.MOV R154, RZ, RZ, -R154 ;  /* 0x000000ffff9a7224 */ /* 0x004fc800078e0a9a */
[----:B----4-:R-:W-:Y:S01]  /*0fd0*/  IMAD R154, R0, R154, R11 ;  /* 0x0000009a009a7224 */ /* 0x010fe200078e020b */
[----:B------:R-:W-:Y:S01]  /*0fe0*/  PRMT R0, RZ, 0x7610, R0 ;  /* 0x00007610ff007816 */ /* 0x000fe20000000000 */
[----:B---3--:R-:W-:Y:S01]  /*0ff0*/  UISETP.NE.AND UP3, UPT, UR7, 0x1, UPT ;  /* 0x000000010700788c */ /* 0x008fe2000bf65270 */
[----:B-1----:R-:W-:-:S05]  /*1000*/  IADD3 R3, PT, PT, -R3, RZ, RZ ;  /* 0x000000ff03037210 */ /* 0x002fca0007ffe1ff */
[----:B------:R-:W-:Y:S01]  /*1010*/  IMAD R152, R152, R3, R20 ;  /* 0x0000000398987224 */ /* 0x000fe200078e0214 */
[----:B------:R-:W-:Y:S06]  /*1020*/  BRA.U UP4, `(.L_x_17) ;  /* 0x0000000104247547 */ /* 0x000fec000b800000 */
[----:B------:R-:W-:Y:S01]  /*1030*/  ISETP.NE.AND P1, PT, R152, RZ, PT ;  /* 0x000000ff9800720c */ /* 0x000fe20003f25270 */
[----:B------:R-:W-:Y:S01]  /*1040*/  IMAD.MOV.U32 R0, RZ, RZ, 0x3 ;  /* 0x00000003ff007424 */ /* 0x000fe200078e00ff */
[C---:B------:R-:W-:Y:S02]  /*1050*/  LOP3.LUT R3, R154.reuse, 0xfffffffe, RZ, 0xc0, !PT ;  /* 0xfffffffe9a037812 */ /* 0x040fe400078ec0ff */
[----:B------:R-:W-:Y:S02]  /*1060*/  ISETP.LT.U32.OR P1, PT, R154, 0x2, !P1 ;  /* 0x000000029a00780c */ /* 0x000fe40004f21470 */
[----:B------:R-:W-:Y:S02]  /*1070*/  SHF.L.U32 R0, R0, R3, RZ ;  /* 0x0000000300007219 */ /* 0x000fe400000006ff */
[----:B------:R-:W-:Y:S02]  /*1080*/  SEL R5, RZ, 0x1, !P1 ;  /* 0x00000001ff057807 */ /* 0x000fe40004800000 */
[----:B------:R-:W-:-:S05]  /*1090*/  SEL R2, RZ, 0x2, !P1 ;  /* 0x00000002ff027807 */ /* 0x000fca0004800000 */
[----:B------:R-:W-:-:S05]  /*10a0*/  IMAD.IADD R2, R5, 0x1, R2 ;  /* 0x0000000105027824 */ /* 0x000fca00078e0202 */
[----:B------:R-:W-:Y:S02]  /*10b0*/  PRMT R8, R2, 0x7610, R8 ;  /* 0x0000761002087816 */ /* 0x000fe40000000008 */
.L_x_17:
[----:B------:R-:W-:Y:S05]  /*10c0*/  @!P0 BRA `(.L_x_18) ;  /* 0x0000000000b88947 */ /* 0x000fea0003800000 */
[----:B------:R-:W1:Y:S01]  /*10d0*/  LDC.64 R4, c[0x0][0xb18] ;  /* 0x0002c600ff047b82 */ /* 0x000e620000000a00 */
[----:B------:R-:W-:-:S07]  /*10e0*/  ISETP.NE.AND P0, PT, R9, 0x1, PT ;  /* 0x000000010900780c */ /* 0x000fce0003f05270 */
[----:B------:R-:W2:Y:S08]  /*10f0*/  LDC R14, c[0x0][0xb0c] ;  /* 0x0002c300ff0e7b82 */ /* 0x000eb00000000800 */
[----:B------:R-:W3:Y:S08]  /*1100*/  LDC R13, c[0x0][0x370] ;  /* 0x0000dc00ff0d7b82 */ /* 0x000ef00000000800 */
[----:B------:R-:W4:Y:S01]  /*1110*/  LDC R16, c[0x0][0x374] ;  /* 0x0000dd00ff107b82 */ /* 0x000f220000000800 */
[----:B-1----:R-:W-:-:S07]  /*1120*/  ISETP.NE.AND P1, PT, R4, 0x1, PT ;  /* 0x000000010400780c */ /* 0x002fce0003f25270 */
[----:B------:R-:W3:Y:S01]  /*1130*/  LDC.64 R6, c[0x0][0xb10] ;  /* 0x0002c400ff067b82 */ /* 0x000ee20000000a00 */
[----:B--2---:R-:W-:-:S07]  /*1140*/  ISETP.NE.AND P2, PT, R14, 0x1, PT ;  /* 0x000000010e00780c */ /* 0x004fce0003f45270 */
[----:B------:R-:W1:Y:S08]  /*1150*/  LDC R12, c[0x0][0xb20] ;  /* 0x0002c800ff0c7b82 */ /* 0x000e700000000800 */
[----:B------:R-:W2:Y:S01]  /*1160*/  LDC.64 R2, c[0x0][0xb28] ;  /* 0x0002ca00ff027b82 */ /* 0x000ea20000000a00 */
[----:B----4-:R-:W-:-:S04]  /*1170*/  IMAD.HI.U32 R15, R16, R5, RZ ;  /* 0x00000005100f7227 */ /* 0x010fc800078e00ff */
[----:B------:R-:W-:-:S04]  /*1180*/  IMAD.HI.U32 R5, R20, R5, RZ ;  /* 0x0000000514057227 */ /* 0x000fc800078e00ff */
[----:B---3--:R-:W-:-:S04]  /*1190*/  IMAD.HI.U32 R18, R13, R6, RZ ;  /* 0x000000060d127227 */ /* 0x008fc800078e00ff */
[C---:B------:R-:W-:Y:S01]  /*11a0*/  IMAD.HI.U32 R22, R11.reuse, R6, RZ ;  /* 0x000000060b167227 */ /* 0x040fe200078e00ff */
[-C--:B------:R-:W-:Y:S02]  /*11b0*/  @P2 SHF.R.U32.HI R13, RZ, R7.reuse, R18 ;  /* 0x00000007ff0d2219 */ /* 0x080fe40000011612 */
[-C--:B-1----:R-:W-:Y:S02]  /*11c0*/  @P1 SHF.R.U32.HI R16, RZ, R12.reuse, R15 ;  /* 0x0000000cff101219 */ /* 0x082fe4000001160f */
[----:B------:R-:W-:Y:S02]  /*11d0*/  SHF.R.U32.HI R5, RZ, R12, R5 ;  /* 0x0000000cff057219 */ /* 0x000fe40000011605 */
[----:B------:R-:W-:Y:S02]  /*11e0*/  SHF.R.U32.HI R22, RZ, R7, R22 ;  /* 0x00000007ff167219 */ /* 0x000fe40000011616 */
[----:B------:R-:W-:Y:S01]  /*11f0*/  SEL R5, R20, R5, !P1 ;  /* 0x0000000514057207 */ /* 0x000fe20004800000 */
[----:B--2---:R-:W-:Y:S01]  /*1200*/  IMAD.HI.U32 R18, R16, R2, RZ ;  /* 0x0000000210127227 */ /* 0x004fe200078e00ff */
[----:B------:R-:W-:-:S02]  /*1210*/  SEL R21, R11, R22, !P2 ;  /* 0x000000160b157207 */ /* 0x000fc40005000000 */
[----:B------:R-:W-:Y:S01]  /*1220*/  IADD3 R7, PT, PT, -R5, RZ, RZ ;  /* 0x000000ff05077210 */ /* 0x000fe20007ffe1ff */
[----:B------:R-:W-:Y:S01]  /*1230*/  IMAD.HI.U32 R6, R13, R2, RZ ;  /* 0x000000020d067227 */ /* 0x000fe200078e00ff */
[----:B------:R-:W-:-:S03]  /*1240*/  @P0 SHF.R.U32.HI R16, RZ, R3, R18 ;  /* 0x00000003ff100219 */ /* 0x000fc60000011612 */
[----:B------:R-:W-:Y:S01]  /*1250*/  IMAD R7, R4, R7, R20 ;  /* 0x0000000704077224 */ /* 0x000fe200078e0214 */
[----:B------:R-:W-:Y:S01]  /*1260*/  @P0 SHF.R.U32.HI R13, RZ, R3, R6 ;  /* 0x00000003ff0d0219 */ /* 0x000fe20000011606 */
[----:B------:R-:W-:-:S04]  /*1270*/  IMAD R16, R16, R9, RZ ;  /* 0x0000000910107224 */ /* 0x000fc800078e02ff */
[----:B------:R-:W-:Y:S01]  /*1280*/  IMAD R6, R13, R9, RZ ;  /* 0x000000090d067224 */ /* 0x000fe200078e02ff */
[----:B------:R-:W-:-:S04]  /*1290*/  ISETP.GE.AND P1, PT, R5, R16, PT ;  /* 0x000000100500720c */ /* 0x000fc80003f26270 */
[----:B------:R-:W-:Y:S01]  /*12a0*/  ISETP.GE.OR P1, PT, R21, R6, P1 ;  /* 0x000000061500720c */ /* 0x000fe20000f26670 */
[----:B------:R-:W-:-:S05]  /*12b0*/  IMAD.HI.U32 R6, R5, R2, RZ ;  /* 0x0000000205067227 */ /* 0x000fca00078e00ff */
[----:B------:R-:W-:-:S04]  /*12c0*/  SHF.R.U32.HI R6, RZ, R3, R6 ;  /* 0x00000003ff067219 */ /* 0x000fc80000011606 */
[----:B------:R-:W-:-:S03]  /*12d0*/  SEL R6, R5, R6, !P0 ;  /* 0x0000000605067207 */ /* 0x000fc60004000000 */
[----:B------:R-:W-:Y:S01]  /*12e0*/  @!P1 IMAD.HI.U32 R12, R21, R2, RZ ;  /* 0x00000002150c9227 */ /* 0x000fe200078e00ff */
[----:B------:R-:W-:-:S04]  /*12f0*/  IADD3 R2, PT, PT, -R6, RZ, RZ ;  /* 0x000000ff06027210 */ /* 0x000fc80007ffe1ff */
[----:B------:R-:W-:Y:S01]  /*1300*/  @!P1 SHF.R.U32.HI R12, RZ, R3, R12 ;  /* 0x00000003ff0c9219 */ /* 0x000fe2000001160c */
[----:B------:R-:W-:-:S03]  /*1310*/  IMAD R2, R9, R2, R5 ;  /* 0x0000000209027224 */ /* 0x000fc600078e0205 */
[----:B------:R-:W-:-:S05]  /*1320*/  @!P1 SEL R3, R21, R12, !P0 ;  /* 0x0000000c15039207 */ /* 0x000fca0004000000 */
[--C-:B------:R-:W-:Y:S02]  /*1330*/  @!P1 IMAD.IADD R6, R6, 0x1, -R3.reuse ;  /* 0x0000000106069824 */ /* 0x100fe400078e0a03 */
[----:B------:R-:W-:Y:S01]  /*1340*/  @!P1 IMAD R3, R2, R13, R3 ;  /* 0x0000000d02039224 */ /* 0x000fe200078e0203 */
[----:B------:R-:W-:Y:S01]  /*1350*/  IADD3 R2, PT, PT, -R21, RZ, RZ ;  /* 0x000000ff15027210 */ /* 0x000fe20007ffe1ff */
[----:B------:R-:W-:Y:S02]  /*1360*/  @!P1 IMAD R5, R6, R9, R21 ;  /* 0x0000000906059224 */ /* 0x000fe400078e0215 */
[----:B------:R-:W-:Y:S02]  /*1370*/  @!P1 IMAD.MOV.U32 R21, RZ, RZ, R3 ;  /* 0x000000ffff159224 */ /* 0x000fe400078e0003 */
[----:B------:R-:W-:Y:S02]  /*1380*/  IMAD R2, R14, R2, R11 ;  /* 0x000000020e027224 */ /* 0x000fe400078e020b */
[----:B------:R-:W-:-:S02]  /*1390*/  IMAD R20, R5, R4, R7 ;  /* 0x0000000405147224 */ /* 0x000fc400078e0207 */
[----:B------:R-:W-:Y:S02]  /*13a0*/  IMAD R21, R21, R14, R2 ;  /* 0x0000000e15157224 */ /* 0x000fe400078e0202 */
.L_x_18:
[----:B------:R-:W-:Y:S05]  /*13b0*/  BRA.U UP3, `(.L_x_19) ;  /* 0x0000000103407547 */ /* 0x000fea000b800000 */
[----:B------:R-:W1:Y:S08]  /*13c0*/  LDC.64 R4, c[0x0][0xb10] ;  /* 0x0002c400ff047b82 */ /* 0x000e700000000a00 */
[----:B------:R-:W2:Y:S08]  /*13d0*/  LDC.64 R2, c[0x0][0xb18] ;  /* 0x0002c600ff027b82 */ /* 0x000eb00000000a00 */
[----:B------:R-:W3:Y:S08]  /*13e0*/  LDC R6, c[0x0][0xb20] ;  /* 0x0002c800ff067b82 */ /* 0x000ef00000000800 */
[----:B------:R-:W4:Y:S01]  /*13f0*/  LDC R12, c[0x0][0xb0c] ;  /* 0x0002c300ff0c7b82 */ /* 0x000f220000000800 */
[----:B-1----:R-:W-:-:S05]  /*1400*/  IMAD.HI.U32 R4, R21, R4, RZ ;  /* 0x0000000415047227 */ /* 0x002fca00078e00ff */
[----:B------:R-:W-:Y:S01]  /*1410*/  SHF.R.U32.HI R4, RZ, R5, R4 ;  /* 0x00000005ff047219 */ /* 0x000fe20000011604 */
[----:B--2---:R-:W-:Y:S01]  /*1420*/  IMAD.HI.U32 R3, R20, R3, RZ ;  /* 0x0000000314037227 */ /* 0x004fe200078e00ff */
[----:B------:R-:W-:-:S04]  /*1430*/  ISETP.NE.AND P0, PT, R2, 0x1, PT ;  /* 0x000000010200780c */ /* 0x000fc80003f05270 */
[----:B---3--:R-:W-:-:S04]  /*1440*/  SHF.R.U32.HI R3, RZ, R6, R3 ;  /* 0x00000006ff037219 */ /* 0x008fc80000011603 */
[----:B------:R-:W-:Y:S02]  /*1450*/  SEL R3, R20, R3, !P0 ;  /* 0x0000000314037207 */ /* 0x000fe40004000000 */
[----:B----4-:R-:W-:-:S04]  /*1460*/  ISETP.NE.AND P1, PT, R12, 0x1, PT ;  /* 0x000000010c00780c */ /* 0x010fc80003f25270 */
[----:B------:R-:W-:-:S05]  /*1470*/  SEL R6, R21, R4, !P1 ;  /* 0x0000000415067207 */ /* 0x000fca0004800000 */
[----:B------:R-:W-:Y:S02]  /*1480*/  IMAD.IADD R4, R3, 0x1, -R6 ;  /* 0x0000000103047824 */ /* 0x000fe400078e0a06 */
[----:B------:R-:W-:Y:S02]  /*1490*/  IMAD.IADD R3, R6, 0x1, -R3 ;  /* 0x0000000106037824 */ /* 0x000fe400078e0a03 */
[----:B------:R-:W-:Y:S02]  /*14a0*/  IMAD R21, R4, R12, R21 ;  /* 0x0000000c04157224 */ /* 0x000fe400078e0215 */
[----:B------:R-:W-:Y:S02]  /*14b0*/  IMAD R20, R3, R2, R20 ;  /* 0x0000000203147224 */ /* 0x000fe400078e0214 */
.L_x_19:
[----:B------:R-:W-:Y:S05]  /*14c0*/  BRA.U !UP1, `(.L_x_20) ;  /* 0x00000001090c7547 */ /* 0x000fea000b800000 */
[----:B------:R-:W-:Y:S01]  /*14d0*/  UCGABAR_WAIT ;  /* 0x0000000000007dc7 */ /* 0x000fe20008000000 */
[----:B------:R-:W-:Y:S01]  /*14e0*/  CCTL.IVALL ;  /* 0x00000000ff00798f */ /* 0x000fe20002000000 */
[----:B------:R-:W-:Y:S05]  /*14f0*/  BRA `(.L_x_21) ;  /* 0x0000000000047947 */ /* 0x000fea0003800000 */
.L_x_20:
[----:B------:R-:W-:Y:S06]  /*1500*/  BAR.SYNC.DEFER_BLOCKING 0x0 ;  /* 0x0000000000007b1d */ /* 0x000fec0000010000 */
.L_x_21:
[----:B------:R-:W-:Y:S05]  /*1510*/  BRA.U UP2, `(.L_x_22) ;  /* 0x0000001102847547 */ /* 0x000fea000b800000 */
[----:B------:R-:W1:Y:S01]  /*1520*/  LDCU UR4, c[0x0][0x38c] ;  /* 0x00007180ff0477ac */ /* 0x000e620008000800 */
[----:B------:R-:W2:Y:S01]  /*1530*/  LDC R9, c[0x0][0x370] ;  /* 0x0000dc00ff097b82 */ /* 0x000ea20000000800 */
[----:B------:R-:W-:Y:S01]  /*1540*/  IMAD.SHL.U32 R16, R11, 0x80, RZ ;  /* 0x000000800b107824 */ /* 0x000fe200078e00ff */
[----:B------:R-:W-:Y:S01]  /*1550*/  PLOP3.LUT P1, PT, PT, PT, UP5, 0x80, 0x8 ;  /* 0x000000000008781c */ /* 0x000fe20003f2f058 */
[----:B------:R-:W-:Y:S01]  /*1560*/  HFMA2 R12, -RZ, RZ, 0, 0 ;  /* 0x00000000ff0c7431 */ /* 0x000fe200000001ff */
[----:B------:R-:W-:Y:S01]  /*1570*/  UISETP.NE.AND UP1, UPT, UR10, URZ, UPT ;  /* 0x000000ff0a00728c */ /* 0x000fe2000bf25270 */
[----:B------:R-:W-:Y:S01]  /*1580*/  ISETP.NE.AND P4, PT, R10, RZ, P5 ;  /* 0x000000ff0a00720c */ /* 0x000fe20002f85270 */
[----:B------:R-:W-:Y:S01]  /*1590*/  IMAD.MOV.U32 R15, RZ, RZ, 0x1 ;  /* 0x00000001ff0f7424 */ /* 0x000fe200078e00ff */
[----:B------:R-:W-:Y:S01]  /*15a0*/  PLOP3.LUT P1, PT, P1, PT, PT, 0x8, 0x80 ;  /* 0x000000000080781c */ /* 0x000fe20000f2e170 */
[----:B------:R-:W3:Y:S01]  /*15b0*/  LDC R0, c[0x0][0x374] ;  /* 0x0000dd00ff007b82 */ /* 0x000ee20000000800 */
[----:B------:R-:W-:Y:S01]  /*15c0*/  IMAD.MOV.U32 R14, RZ, RZ, RZ ;  /* 0x000000ffff0e7224 */ /* 0x000fe200078e00ff */
[----:B------:R-:W-:Y:S01]  /*15d0*/  MOV R8, 0x1 ;  /* 0x0000000100087802 */ /* 0x000fe20000000f00 */
[----:B------:R-:W-:Y:S01]  /*15e0*/  IMAD.MOV.U32 R10, RZ, RZ, RZ ;  /* 0x000000ffff0a7224 */ /* 0x000fe200078e00ff */
[----:B------:R-:W-:Y:S01]  /*15f0*/  LOP3.LUT R16, R16, 0x80, RZ, 0xc0, !PT ;  /* 0x0000008010107812 */ /* 0x000fe200078ec0ff */
[----:B------:R-:W4:Y:S01]  /*1600*/  LDCU.64 UR14, c[0x0][0x348] ;  /* 0x00006900ff0e77ac */ /* 0x000f220008000a00 */
[----:B-1----:R-:W-:-:S02]  /*1610*/  UIADD3 UR5, UPT, UPT, UR4, 0x1f, URZ ;  /* 0x0000001f04057890 */ /* 0x002fc4000fffe0ff */
[----:B------:R-:W-:Y:S02]  /*1620*/  USEL UR22, UR6, 0x2, UP1 ;  /* 0x0000000206167887 */ /* 0x000fe40008800000 */
[----:B------:R-:W-:Y:S01]  /*1630*/  USHF.R.S32.HI UR7, URZ, 0x1f, UR5 ;  /* 0x0000001fff077899 */ /* 0x000fe20008011405 */
[----:B------:R-:W-:-:S03]  /*1640*/  UMOV UR23, URZ ;  /* 0x000000ff00177c82 */ /* 0x000fc60008000000 */
[----:B------:R-:W-:Y:S02]  /*1650*/  ULEA.HI UR7, UR7, UR5, URZ, 0x5 ;  /* 0x0000000507077291 */ /* 0x000fe4000f8f28ff */
[----:B------:R-:W-:Y:S02]  /*1660*/  UIADD3 UR5, UPT, UPT, UR4, -0x1, URZ ;  /* 0xffffffff04057890 */ /* 0x000fe4000fffe0ff */
[----:B------:R-:W-:Y:S02]  /*1670*/  USHF.R.S32.HI UR7, URZ, 0x5, UR7 ;  /* 0x00000005ff077899 */ /* 0x000fe40008011407 */
[----:B------:R-:W-:Y:S02]  /*1680*/  UISETP.GE.U32.AND UP2, UPT, UR5, -0x3f, UPT ;  /* 0xffffffc10500788c */ /* 0x000fe4000bf46070 */
[----:B------:R-:W-:Y:S02]  /*1690*/  UISETP.LT.U32.AND UP0, UPT, UR7, 0x3, UPT ;  /* 0x000000030700788c */ /* 0x000fe4000bf01070 */
[----:B------:R-:W-:-:S02]  /*16a0*/  UIADD3 UR4, UPT, UPT, UR4, 0x3e, URZ ;  /* 0x0000003e04047890 */ /* 0x000fc4000fffe0ff */
[----:B------:R-:W-:-:S04]  /*16b0*/  USEL UR5, UR7, 0x3, UP0 ;  /* 0x0000000307057887 */ /* 0x000fc80008000000 */
[----:B------:R-:W-:Y:S02]  /*16c0*/  UIADD3 UR21, UPT, UPT, UR5, -0x1, URZ ;  /* 0xffffffff05157890 */ /* 0x000fe4000fffe0ff */
[----:B------:R-:W-:Y:S02]  /*16d0*/  @UP2 UIADD3 UR21, UPT, UPT, UR5, URZ, URZ ;  /* 0x000000ff05152290 */ /* 0x000fe4000fffe0ff */
[----:B------:R-:W-:Y:S02]  /*16e0*/  UIADD3 UR24, UPT, UPT, UR7, -UR5, URZ ;  /* 0x8000000507187290 */ /* 0x000fe4000fffe0ff */
[----:B------:R-:W-:Y:S02]  /*16f0*/  UIADD3 UR13, UPT, UPT, UR21, 0x1, URZ ;  /* 0x00000001150d7890 */ /* 0x000fe4000fffe0ff */
[----:B--2-4-:R-:W-:-:S12]  /*1700*/  UIADD3 UR21, UPT, UPT, -UR21, URZ, URZ ;  /* 0x000000ff15157290 */ /* 0x014fd8000fffe1ff */
.L_x_42:
[----:B------:R-:W-:Y:S01]  /*1710*/  UISETP.NE.AND UP0, UPT, UR37, URZ, UPT ;  /* 0x000000ff2500728c */ /* 0x000fe2000bf05270 */
[----:B------:R-:W1:Y:S08]  /*1720*/  S2UR UR37, SR_CgaCtaId ;  /* 0x00000000002579c3 */ /* 0x000e700000008800 */
[----:B------:R-:W-:Y:S05]  /*1730*/  BRA.U UP0, `(.L_x_23) ;  /* 0x0000000100347547 */ /* 0x000fea000b800000 */
[----:B------:R-:W2:Y:S01]  /*1740*/  S2R R2, SR_CgaCtaId ;  /* 0x0000000000027919 */ /* 0x000ea20000008800 */
[----:B------:R-:W-:-:S04]  /*1750*/  MOV R3, 0x400 ;  /* 0x0000040000037802 */ /* 0x000fc80000000f00 */
[----:B--2---:R-:W-:Y:S02]  /*1760*/  LEA R3, R2, R3, 0x18 ;  /* 0x0000000302037211 */ /* 0x004fe400078ec0ff */
[----:B------:R-:W-:-:S03]  /*1770*/  SHF.L.U32 R2, R8, 0x1f, RZ ;  /* 0x0000001f08027819 */ /* 0x000fc600000006ff */
[----:B------:R-:W-:-:S04]  /*1780*/  IMAD R3, R10, 0x8, R3 ;  /* 0x000000080a037824 */ /* 0x000fc800078e0203 */
[----:B------:R-:W2:Y:S02]  /*1790*/  SYNCS.PHASECHK.TRANS64.TRYWAIT P0, [R3+URZ+0xd0], R2 ;  /* 0x0000d002030075a7 */ /* 0x000ea400080011ff */
[----:B--2---:R-:W-:Y:S05]  /*17a0*/  @!P0 BRA `(.L_x_24) ;  /* 0x0000009c009c8947 */ /* 0x004fea0003800000 */
.L_x_140:
[----:B------:R-:W-:Y:S01]  /*17b0*/  VIADD R10, R10, 0x1 ;  /* 0x000000010a0a7836 */ /* 0x000fe20000000000 */
[----:B------:R2:W-:Y:S04]  /*17c0*/  SYNCS.ARRIVE.TRANS64.A1T0 RZ, [R3+URZ+0xc0], RZ ;  /* 0x0000c0ff03ff79a7 */ /* 0x0005e800081000ff */
[----:B------:R-:W-:-:S04]  /*17d0*/  ISETP.NE.AND P0, PT, R10, 0x2, PT ;  /* 0x000000020a00780c */ /* 0x000fc80003f05270 */
[----:B------:R-:W-:Y:S02]  /*17e0*/  SEL R10, R10, RZ, P0 ;  /* 0x000000ff0a0a7207 */ /* 0x000fe40000000000 */
[----:B--2---:R-:W-:-:S04]  /*17f0*/  SEL R3, RZ, 0x1, P0 ;  /* 0x00000001ff037807 */ /* 0x004fc80000000000 */
[----:B------:R-:W-:-:S07]  /*1800*/  LOP3.LUT R8, R8, R3, RZ, 0x3c, !PT ;  /* 0x0000000308087212 */ /* 0x000fce00078e3cff */
.L_x_23:
[----:B------:R-:W-:Y:S01]  /*1810*/  UMOV UR6, 0x400 ;  /* 0x0000040000067882 */ /* 0x000fe20000000000 */
[----:B------:R-:W-:Y:S01]  /*1820*/  LEA.HI R3, R21, R21, RZ, 0x1 ;  /* 0x0000001515037211 */ /* 0x000fe200078f08ff */
[----:B-1----:R-:W-:Y:S01]  /*1830*/  ULEA UR6, UR37, UR6, 0x18 ;  /* 0x0000000625067291 */ /* 0x002fe2000f8ec0ff */
[----:B------:R-:W-:Y:S01]  /*1840*/  SHF.L.U32 R2, R15, 0x1f, RZ ;  /* 0x0000001f0f027819 */ /* 0x000fe200000006ff */
[----:B------:R-:W-:Y:S01]  /*1850*/  UISETP.GE.U32.AND UP0, UPT, UR4, 0x3f, UPT ;  /* 0x0000003f0400788c */ /* 0x000fe2000bf06070 */
[C---:B------:R-:W-:Y:S01]  /*1860*/  R2UR UR9, R16.reuse ;  /* 0x00000000100972ca */ /* 0x040fe200000e0000 */
[----:B------:R-:W-:Y:S01]  /*1870*/  ULEA UR8, UR23, UR6, 0x3 ;  /* 0x0000000617087291 */ /* 0x000fe2000f8e18ff */
[----:B------:R-:W-:Y:S01]  /*1880*/  IMAD.SHL.U32 R3, R3, 0x80, RZ ;  /* 0x0000008003037824 */ /* 0x000fe200078e00ff */
[----:B------:R-:W-:Y:S01]  /*1890*/  R2UR UR11, R16 ;  /* 0x00000000100b72ca */ /* 0x000fe200000e0000 */
[----:B------:R-:W-:-:S03]  /*18a0*/  UMOV UR25, URZ ;  /* 0x000000ff00197c82 */ /* 0x000fc60008000000 */
[----:B------:R-:W-:-:S03]  /*18b0*/  R2UR UR35, R3 ;  /* 0x00000000032372ca */ /* 0x000fc600000e0000 */
[----:B------:R1:W2:Y:S01]  /*18c0*/  SYNCS.PHASECHK.TRANS64.TRYWAIT P0, [UR8+0x18], R2 ;  /* 0x00001802ff0075a7 */ /* 0x0002a20008001108 */
[----:B------:R-:W-:-:S09]  /*18d0*/  R2UR UR8, R20 ;  /* 0x00000000140872ca */ /* 0x000fd200000e0000 */
[----:B------:R-:W-:-:S04]  /*18e0*/  ULOP3.LUT UR35, UR9, 0xffffff00, UR35, 0xf8, !UPT ;  /* 0xffffff0009237892 */ /* 0x000fc8000f8ef823 */
[----:B------:R-:W-:Y:S01]  /*18f0*/  ULEA UR11, UR8, UR11, 0x8 ;  /* 0x0000000b080b7291 */ /* 0x000fe2000f8e40ff */
[----:B------:R-:W-:Y:S11]  /*1900*/  BRA.U !UP0, `(.L_x_25) ;  /* 0x0000000108bc7547 */ /* 0x000ff6000b800000 */
[----:B------:R-:W-:Y:S01]  /*1910*/  UMOV UR16, UR21 ;  /* 0x0000001500107c82 */ /* 0x000fe20008000000 */
[----:B------:R-:W-:Y:S01]  /*1920*/  UMOV UR17, UR23 ;  /* 0x0000001700117c82 */ /* 0x000fe20008000000 */
[----:B------:R-:W-:-:S05]  /*1930*/  UMOV UR34, URZ ;  /* 0x000000ff00227c82 */ /* 0x000fca0008000000 */
.L_x_31:
[----:B------:R-:W-:Y:S01]  /*1940*/  ULEA UR33, UR17, UR6, 0x3 ;  /* 0x0000000611217291 */ /* 0x000fe2000f8e18ff */
[----:B------:R-:W-:Y:S01]  /*1950*/  @P5 MOV R3, 0x4000 ;  /* 0x0000400000035802 */ /* 0x000fe20000000f00 */
[----:B-12-4-:R-:W-:Y:S10]  /*1960*/  @P0 BRA `(.L_x_26) ;  /* 0x00000000000c0947 */ /* 0x016ff40003800000 */
[----:B------:R-:W-:-:S04]  /*1970*/  SHF.L.U32 R5, R15, 0x1f, RZ ;  /* 0x0000001f0f057819 */ /* 0x000fc800000006ff */
[----:B------:R-:W2:Y:S02]  /*1980*/  SYNCS.PHASECHK.TRANS64.TRYWAIT P0, [UR33+0x18], R5 ;  /* 0x00001805ff0075a7 */ /* 0x000ea40008001121 */
[----:B--2---:R-:W-:Y:S05]  /*1990*/  @!P0 BRA `(.L_x_27) ;  /* 0x0000009c00348947 */ /* 0x004fea0003800000 */
.L_x_26:
[----:B------:R2:W-:Y:S01]  /*19a0*/  @P5 SYNCS.ARRIVE.TRANS64 RZ, [UR33], R3 ;  /* 0x00000003ffff59a7 */ /* 0x0005e20008000021 */
[----:B------:R-:W-:Y:S02]  /*19b0*/  ULOP3.LUT UR8, UR22, 0x2, URZ, 0xfc, !UPT ;  /* 0x0000000216087892 */ /* 0x000fe4000f8efcff */
[----:B------:R-:W-:Y:S02]  /*19c0*/  UIADD3 UR16, UPT, UPT, UR16, 0x1, URZ ;  /* 0x0000000110107890 */ /* 0x000fe4000fffe0ff */
[----:B------:R-:W-:Y:S02]  /*19d0*/  UISETP.NE.AND UP0, UPT, UR8, 0x2, UPT ;  /* 0x000000020800788c */ /* 0x000fe4000bf05270 */
[----:B------:R-:W-:-:S07]  /*19e0*/  UISETP.NE.AND UP2, UPT, UR16, 0x1, UPT ;  /* 0x000000011000788c */ /* 0x000fce000bf45270 */
[----:B------:R-:W-:Y:S05]  /*19f0*/  BRA.U UP0, `(.L_x_28) ;  /* 0x0000000100047547 */ /* 0x000fea000b800000 */
[----:B------:R-:W-:Y:S05]  /*1a00*/  BPT.TRAP 0x1 ;  /* 0x000000040000795c */ /* 0x000fea0000300000 */
.L_x_28:
[----:B------:R-:W-:Y:S04]  /*1a10*/  BSSY.RECONVERGENT B0, `(.L_x_29) ;  /* 0x0000003000007945 */ /* 0x000fe80003800200 */
[----:B------:R-:W-:Y:S05]  /*1a20*/  @!P4 BRA `(.L_x_30) ;  /* 0x000000000004c947 */ /* 0x000fea0003800000 */
[----:B------:R-:W-:Y:S05]  /*1a30*/  BPT.TRAP 0x1 ;  /* 0x000000040000795c */ /* 0x000fea0000300000 */
.L_x_30:
[----:B------:R-:W-:Y:S05]  /*1a40*/  BSYNC.RECONVERGENT B0 ;  /* 0x0000000000007941 */ /* 0x000fea0003800200 */
.L_x_29:
[----:B------:R-:W-:Y:S02]  /*1a50*/  UIADD3 UR23, UPT, UPT, UR17, 0x1, URZ ;  /* 0x0000000111177890 */ /* 0x000fe4000fffe0ff */
[----:B------:R-:W-:Y:S02]  /*1a60*/  UIADD3 UR28, UP1, UPT, UR14, 0x80, URZ ;  /* 0x000000800e1c7890 */ /* 0x000fe4000ff3e0ff */
[----:B------:R-:W-:Y:S02]  /*1a70*/  UISETP.NE.AND UP0, UPT, UR23, 0x3, UPT ;  /* 0x000000031700788c */ /* 0x000fe4000bf05270 */
[----:B------:R-:W-:Y:S02]  /*1a80*/  ULOP3.LUT UR33, UR33, 0xfefffff8, URZ, 0xc0, !UPT ;  /* 0xfefffff821217892 */ /* 0x000fe4000f8ec0ff */
[----:B------:R-:W-:Y:S02]  /*1a90*/  USEL UR9, URZ, 0x1, UP0 ;  /* 0x00000001ff097887 */ /* 0x000fe40008000000 */
[----:B------:R-:W-:-:S02]  /*1aa0*/  USEL UR23, UR23, URZ, UP0 ;  /* 0x000000ff17177287 */ /* 0x000fc40008000000 */
[----:B------:R-:W-:Y:S02]  /*1ab0*/  UIADD3 UR26, UP0, UPT, UR14, 0x180, URZ ;  /* 0x000001800e1a7890 */ /* 0x000fe4000ff1e0ff */
[----:B------:R-:W-:Y:S01]  /*1ac0*/  ULEA UR8, UR23, UR6, 0x3 ;  /* 0x0000000617087291 */ /* 0x000fe2000f8e18ff */
[----:B------:R-:W-:Y:S01]  /*1ad0*/  LOP3.LUT R15, R15, UR9, RZ, 0x3c, !PT ;  /* 0x000000090f0f7c12 */ /* 0x000fe2000f8e3cff */
[----:B------:R-:W-:Y:S02]  /*1ae0*/  UIADD3.X UR29, UPT, UPT, URZ, UR15, URZ, UP1, !UPT ;  /* 0x0000000fff1d7290 */ /* 0x000fe40008ffe4ff */
[----:B------:R-:W-:Y:S01]  /*1af0*/  UIADD3.X UR27, UPT, UPT, URZ, UR15, URZ, UP0, !UPT ;  /* 0x0000000fff1b7290 */ /* 0x000fe200087fe4ff */
[----:B-1----:R-:W-:Y:S01]  /*1b00*/  SHF.L.U32 R2, R15, 0x1f, RZ ;  /* 0x0000001f0f027819 */ /* 0x002fe200000006ff */
[----:B------:R-:W-:Y:S01]  /*1b10*/  UMOV UR18, 0x0 ;  /* 0x0000000000127882 */ /* 0x000fe20000000000 */
[----:B------:R-:W-:Y:S01]  /*1b20*/  UMOV UR19, 0x10000000 ;  /* 0x1000000000137882 */ /* 0x000fe20000000000 */
[----:B------:R-:W-:Y:S01]  /*1b30*/  UMOV UR10, UR34 ;  /* 0x00000022000a7c82 */ /* 0x000fe20008000000 */
[----:B------:R4:W1:Y:S01]  /*1b40*/  SYNCS.PHASECHK.TRANS64.TRYWAIT P0, [UR8+0x18], R2 ;  /* 0x00001802ff0075a7 */ /* 0x0008620008001108 */
[----:B------:R-:W-:Y:S01]  /*1b50*/  ULEA UR8, UR17, UR6, 0xc ;  /* 0x0000000611087291 */ /* 0x000fe2000f8e60ff */
[----:B------:R-:W-:Y:S01]  /*1b60*/  UMOV UR12, UR36 ;  /* 0x00000024000c7c82 */ /* 0x000fe20008000000 */
[----:B------:R-:W-:-:S02]  /*1b70*/  UMOV UR9, UR33 ;  /* 0x0000002100097c82 */ /* 0x000fc40008000000 */
[----:B------:R-:W-:Y:S02]  /*1b80*/  UIADD3 UR32, UPT, UPT, UR8, 0xc400, URZ ;  /* 0x0000c40008207890 */ /* 0x000fe4000fffe0ff */
[----:B------:R-:W-:Y:S01]  /*1b90*/  UIADD3 UR8, UPT, UPT, UR8, 0xf400, URZ ;  /* 0x0000f40008087890 */ /* 0x000fe2000fffe0ff */
[----:B------:R-:W-:Y:S01]  /*1ba0*/  UMOV UR25, UR13 ;  /* 0x0000000d00197c82 */ /* 0x000fe20008000000 */
[----:B------:R-:W-:-:S05]  /*1bb0*/  UMOV UR17, UR23 ;  /* 0x0000001700117c82 */ /* 0x000fca0008000000 */
[----:B------:R2:W-:Y:S02]  /*1bc0*/  UTMALDG.3D.2CTA [UR32], [UR28], desc[UR18] ;  /* 0x000012201c0075b4 */ /* 0x0005e40008211000 */
[----:B------:R4:W-:Y:S01]  /*1bd0*/  UTMALDG.3D.2CTA [UR8], [UR26], desc[UR18] ;  /* 0x000012081a0075b4 */ /* 0x0009e20008211000 */
[----:B--2---:R-:W-:Y:S01]  /*1be0*/  UIADD3 UR34, UPT, UPT, UR34, 0x20, URZ ;  /* 0x0000002022227890 */ /* 0x004fe2000fffe0ff */
[----:B------:R-:W-:Y:S11]  /*1bf0*/  BRA.U UP2, `(.L_x_31) ;  /* 0xfffffffd02507547 */ /* 0x000ff6000b83ffff */
.L_x_25:
[----:B----4-:R-:W-:Y:S01]  /*1c00*/  ULEA UR8, UR23, UR6, 0x3 ;  /* 0x0000000617087291 */ /* 0x010fe2000f8e18ff */
[----:B-1----:R-:W-:Y:S01]  /*1c10*/  SHF.L.U32 R2, R15, 0x1f, RZ ;  /* 0x0000001f0f027819 */ /* 0x002fe200000006ff */
[----:B------:R-:W-:Y:S01]  /*1c20*/  @!P1 SYNCS.ARRIVE.TRANS64.A1T0 RZ, [UR6+0x78], RZ ;  /* 0x000078ffffff99a7 */ /* 0x000fe20008100006 */
[----:B------:R-:W-:-:S06]  /*1c30*/  UISETP.GT.AND UP0, UPT, UR7, UR5, UPT ;  /* 0x000000050700728c */ /* 0x000fcc000bf04270 */
[----:B--2---:R1:W2:Y:S03]  /*1c40*/  SYNCS.PHASECHK.TRANS64.TRYWAIT P0, [UR8+0x18], R2 ;  /* 0x00001802ff0075a7 */ /* 0x0042a60008001108 */
[----:B------:R-:W-:Y:S05]  /*1c50*/  BRA.U !UP0, `(.L_x_32) ;  /* 0x0000000108bc7547 */ /* 0x000fea000b800000 */
[----:B------:R-:W-:Y:S01]  /*1c60*/  UIADD3 UR26, UPT, UPT, UR24, UR25, URZ ;  /* 0x00000019181a7290 */ /* 0x000fe2000fffe0ff */
[----:B------:R-:W-:-:S11]  /*1c70*/  UMOV UR27, UR23 ;  /* 0x00000017001b7c82 */ /* 0x000fd60008000000 */
.L_x_38:
[----:B------:R-:W-:Y:S01]  /*1c80*/  ULEA UR17, UR27, UR6, 0x3 ;  /* 0x000000061b117291 */ /* 0x000fe2000f8e18ff */
[----:B--2---:R-:W-:Y:S01]  /*1c90*/  @P5 MOV R3, 0x4000 ;  /* 0x0000400000035802 */ /* 0x004fe20000000f00 */
[----:B-12---:R-:W-:Y:S10]  /*1ca0*/  @P0 BRA `(.L_x_33) ;  /* 0x00000000000c0947 */ /* 0x006ff40003800000 */
[----:B------:R-:W-:-:S04]  /*1cb0*/  SHF.L.U32 R5, R15, 0x1f, RZ ;  /* 0x0000001f0f057819 */ /* 0x000fc800000006ff */
[----:B------:R-:W2:Y:S02]  /*1cc0*/  SYNCS.PHASECHK.TRANS64.TRYWAIT P0, [UR17+0x18], R5 ;  /* 0x00001805ff0075a7 */ /* 0x000ea40008001111 */
[----:B--2---:R-:W-:Y:S05]  /*1cd0*/  @!P0 BRA `(.L_x_34) ;  /* 0x00000098007c8947 */ /* 0x004fea0003800000 */
.L_x_33:
[----:B------:R2:W-:Y:S01]  /*1ce0*/  @P5 SYNCS.ARRIVE.TRANS64 RZ, [UR17], R3 ;  /* 0x00000003ffff59a7 */ /* 0x0005e20008000011 */
[----:B------:R-:W-:-:S04]  /*1cf0*/  ULOP3.LUT UR8, UR22, 0x2, URZ, 0xfc, !UPT ;  /* 0x0000000216087892 */ /* 0x000fc8000f8efcff */
[----:B------:R-:W-:-:S09]  /*1d00*/  UISETP.NE.AND UP0, UPT, UR8, 0x2, UPT ;  /* 0x000000020800788c */ /* 0x000fd2000bf05270 */
[----:B------:R-:W-:Y:S05]  /*1d10*/  BRA.U UP0, `(.L_x_35) ;  /* 0x0000000100047547 */ /* 0x000fea000b800000 */
[----:B------:R-:W-:Y:S05]  /*1d20*/  BPT.TRAP 0x1 ;  /* 0x000000040000795c */ /* 0x000fea0000300000 */
.L_x_35:
[----:B------:R-:W-:Y:S04]  /*1d30*/  BSSY.RECONVERGENT B0, `(.L_x_36) ;  /* 0x0000003000007945 */ /* 0x000fe80003800200 */
[----:B------:R-:W-:Y:S05]  /*1d40*/  @!P4 BRA `(.L_x_37) ;  /* 0x000000000004c947 */ /* 0x000fea0003800000 */
[----:B------:R-:W-:Y:S05]  /*1d50*/  BPT.TRAP 0x1 ;  /* 0x000000040000795c */ /* 0x000fea0000300000 */
.L_x_37:
[----:B------:R-:W-:Y:S05]  /*1d60*/  BSYNC.RECONVERGENT B0 ;  /* 0x0000000000007941 */ /* 0x000fea0003800200 */
.L_x_36:
[----:B------:R-:W-:Y:S02]  /*1d70*/  UIADD3 UR23, UPT, UPT, UR27, 0x1, URZ ;  /* 0x000000011b177890 */ /* 0x000fe4000fffe0ff */
[----:B------:R-:W-:Y:S02]  /*1d80*/  UIADD3 UR32, UP1, UPT, UR14, 0x80, URZ ;  /* 0x000000800e207890 */ /* 0x000fe4000ff3e0ff */
[----:B------:R-:W-:Y:S02]  /*1d90*/  UISETP.NE.AND UP0, UPT, UR23, 0x3, UPT ;  /* 0x000000031700788c */ /* 0x000fe4000bf05270 */
[----:B------:R-:W-:Y:S02]  /*1da0*/  USHF.L.U32 UR18, UR25, 0x5, URZ ;  /* 0x0000000519127899 */ /* 0x000fe400080006ff */
[----:B------:R-:W-:Y:S02]  /*1db0*/  USEL UR9, URZ, 0x1, UP0 ;  /* 0x00000001ff097887 */ /* 0x000fe40008000000 */
[----:B------:R-:W-:-:S02]  /*1dc0*/  USEL UR23, UR23, URZ, UP0 ;  /* 0x000000ff17177287 */ /* 0x000fc40008000000 */
[----:B------:R-:W-:Y:S02]  /*1dd0*/  UIADD3 UR30, UP0, UPT, UR14, 0x180, URZ ;  /* 0x000001800e1e7890 */ /* 0x000fe4000ff1e0ff */
[----:B------:R-:W-:Y:S01]  /*1de0*/  ULEA UR8, UR23, UR6, 0x3 ;  /* 0x0000000617087291 */ /* 0x000fe2000f8e18ff */
[----:B------:R-:W-:Y:S01]  /*1df0*/  LOP3.LUT R15, R15, UR9, RZ, 0x3c, !PT ;  /* 0x000000090f0f7c12 */ /* 0x000fe2000f8e3cff */
[----:B------:R-:W-:Y:S02]  /*1e00*/  ULOP3.LUT UR17, UR17, 0xfefffff8, URZ, 0xc0, !UPT ;  /* 0xfefffff811117892 */ /* 0x000fe4000f8ec0ff */
[----:B------:R-:W-:Y:S01]  /*1e10*/  UIADD3.X UR33, UPT, UPT, URZ, UR15, URZ, UP1, !UPT ;  /* 0x0000000fff217290 */ /* 0x000fe20008ffe4ff */
[----:B-1----:R-:W-:Y:S01]  /*1e20*/  SHF.L.U32 R2, R15, 0x1f, RZ ;  /* 0x0000001f0f027819 */ /* 0x002fe200000006ff */
[----:B------:R-:W-:Y:S01]  /*1e30*/  UIADD3.X UR31, UPT, UPT, URZ, UR15, URZ, UP0, !UPT ;  /* 0x0000000fff1f7290 */ /* 0x000fe200087fe4ff */
[----:B------:R-:W-:Y:S02]  /*1e40*/  UMOV UR28, 0x0 ;  /* 0x00000000001c7882 */ /* 0x000fe40000000000 */
[----:B------:R4:W1:Y:S01]  /*1e50*/  SYNCS.PHASECHK.TRANS64.TRYWAIT P0, [UR8+0x18], R2 ;  /* 0x00001802ff0075a7 */ /* 0x0008620008001108 */
[----:B------:R-:W-:Y:S01]  /*1e60*/  ULEA UR8, UR27, UR6, 0xc ;  /* 0x000000061b087291 */ /* 0x000fe2000f8e60ff */
[----:B------:R-:W-:Y:S01]  /*1e70*/  UMOV UR29, 0x10000000 ;  /* 0x10000000001d7882 */ /* 0x000fe20000000000 */
[----:B------:R-:W-:-:S02]  /*1e80*/  UMOV UR19, UR35 ;  /* 0x0000002300137c82 */ /* 0x000fc40008000000 */
[----:B------:R-:W-:Y:S02]  /*1e90*/  UIADD3 UR16, UPT, UPT, UR8, 0xc400, URZ ;  /* 0x0000c40008107890 */ /* 0x000fe4000fffe0ff */
[----:B------:R-:W-:Y:S01]  /*1ea0*/  UIADD3 UR8, UPT, UPT, UR8, 0xf400, URZ ;  /* 0x0000f40008087890 */ /* 0x000fe2000fffe0ff */
[----:B------:R-:W-:Y:S01]  /*1eb0*/  UMOV UR20, UR36 ;  /* 0x0000002400147c82 */ /* 0x000fe20008000000 */
[----:B------:R-:W-:Y:S01]  /*1ec0*/  UMOV UR12, UR36 ;  /* 0x00000024000c7c82 */ /* 0x000fe20008000000 */
[----:B------:R-:W-:Y:S01]  /*1ed0*/  UMOV UR9, UR17 ;  /* 0x0000001100097c82 */ /* 0x000fe20008000000 */
[----:B------:R-:W-:Y:S01]  /*1ee0*/  UMOV UR10, UR18 ;  /* 0x00000012000a7c82 */ /* 0x000fe20008000000 */
[----:B------:R-:W-:Y:S02]  /*1ef0*/  UIADD3 UR25, UPT, UPT, UR25, 0x1, URZ ;  /* 0x0000000119197890 */ /* 0x000fe4000fffe0ff */
[----:B------:R4:W-:Y:S01]  /*1f00*/  UTMALDG.3D.2CTA [UR16], [UR32], desc[UR28] ;  /* 0x00001c10200075b4 */ /* 0x0009e20008211000 */
[----:B------:R-:W-:Y:S01]  /*1f10*/  UMOV UR27, UR23 ;  /* 0x00000017001b7c82 */ /* 0x000fe20008000000 */
[----:B------:R-:W-:Y:S01]  /*1f20*/  UISETP.NE.AND UP0, UPT, UR25, UR26, UPT ;  /* 0x0000001a1900728c */ /* 0x000fe2000bf05270 */
[----:B------:R4:W-:Y:S08]  /*1f30*/  UTMALDG.3D.2CTA [UR8], [UR30], desc[UR28] ;  /* 0x00001c081e0075b4 */ /* 0x0009f00008211000 */
[----:B----4-:R-:W-:Y:S05]  /*1f40*/  BRA.U UP0, `(.L_x_38) ;  /* 0xfffffffd004c7547 */ /* 0x010fea000b83ffff */
.L_x_32:
[----:B-1----:R-:W-:Y:S01]  /*1f50*/  LEA R2, R14, UR6, 0x3 ;  /* 0x000000060e027c11 */ /* 0x002fe2000f8e18ff */
[----:B------:R-:W-:Y:S01]  /*1f60*/  NOP ;  /* 0x0000000000007918 */ /* 0x000fe20000000000 */
[----:B--2---:R-:W-:Y:S02]  /*1f70*/  SHF.L.U32 R3, R12, 0x1f, RZ ;  /* 0x0000001f0c037819 */ /* 0x004fe400000006ff */
[----:B------:R-:W-:Y:S02]  /*1f80*/  LEA R4, R14, UR6, 0x4 ;  /* 0x000000060e047c11 */ /* 0x000fe4000f8e20ff */
[----:B------:R-:W1:Y:S02]  /*1f90*/  SYNCS.PHASECHK.TRANS64.TRYWAIT P0, [R2+URZ+0x80], R3 ;  /* 0x00008003020075a7 */ /* 0x000e6400080011ff */
[----:B-1----:R-:W-:Y:S05]  /*1fa0*/  @!P0 BRA `(.L_x_39) ;  /* 0x0000009400e08947 */ /* 0x002fea0003800000 */
.L_x_143:
[----:B------:R-:W2:Y:S01]  /*1fb0*/  LDS.128 R4, [R4+0xf0] ;  /* 0x0000f00004047984 */ /* 0x000ea20000000c00 */
[----:B------:R-:W-:Y:S01]  /*1fc0*/  ISETP.GE.AND P0, PT, R72, 0x1, PT ;  /* 0x000000014800780c */ /* 0x000fe20003f06270 */
[----:B-1----:R-:W-:Y:S01]  /*1fd0*/  VIADD R2, R2, 0x90 ;  /* 0x0000009002027836 */ /* 0x002fe20000000000 */
[----:B------:R-:W-:Y:S01]  /*1fe0*/  @!PT LDS RZ, [RZ] ;  /* 0x00000000fffff984 */ /* 0x000fe20000000800 */
[----:B------:R-:W-:Y:S01]  /*1ff0*/  @!PT LDS RZ, [RZ] ;  /* 0x00000000fffff984 */ /* 0x000fe20000000800 */
[----:B------:R-:W-:Y:S01]  /*2000*/  @!PT LDS RZ, [RZ] ;  /* 0x00000000fffff984 */ /* 0x000fe20000000800 */
[----:B------:R-:W-:Y:S01]  /*2010*/  @!PT LDS RZ, [RZ] ;  /* 0x00000000fffff984 */ /* 0x000fe20000000800 */
[----:B------:R1:W-:Y:S06]  /*2020*/  MEMBAR.ALL.CTA ;  /* 0x0000000000007992 */ /* 0x0003ec0000008000 */
[----:B-1----:R-:W1:Y:S01]  /*2030*/  FENCE.VIEW.ASYNC.S ;  /* 0x00000000000073c6 */ /* 0x002e620000000000 */
[----:B------:R-:W-:-:S04]  /*2040*/  PRMT R2, RZ, 0x654, R2 ;  /* 0x00000654ff027816 */ /* 0x000fc80000000002 */
[----:B-1----:R1:W-:Y:S01]  /*2050*/  SYNCS.ARRIVE.TRANS64.RED.A1T0 RZ, [R2+URZ], RZ ;  /* 0x000000ff02ff79a7 */ /* 0x0023e200081004ff */
[----:B--2---:R-:W-:-:S13]  /*2060*/  LOP3.LUT P2, RZ, R6, 0x1, RZ, 0xc0, !PT ;  /* 0x0000000106ff7812 */ /* 0x004fda000784c0ff */
[----:B------:R-:W-:Y:S01]  /*2070*/  @P2 SHF.R.U32.HI R3, RZ, 0x10, R5 ;  /* 0x00000010ff032819 */ /* 0x000fe20000011605 */
[----:B------:R-:W-:Y:S01]  /*2080*/  VOTEU.ANY UP0, P2 ;  /* 0x0000000000ff7886 */ /* 0x000fe20001000100 */
[----:B------:R-:W-:Y:S02]  /*2090*/  @P2 MOV R13, R4 ;  /* 0x00000004000d2202 */ /* 0x000fe40000000f00 */
[----:B------:R-:W-:Y:S02]  /*20a0*/  @P2 R2UR.BROADCAST UR8, R3 ;  /* 0x00000000030822ca */ /* 0x000fe400008e0000 */
[----:B------:R-:W-:-:S11]  /*20b0*/  @P2 LOP3.LUT R11, R5, 0xffff, RZ, 0xc0, !PT ;  /* 0x0000ffff050b2812 */ /* 0x000fd600078ec0ff */
[----:B------:R-:W-:Y:S01]  /*20c0*/  @UP0 UMOV UR36, UR8 ;  /* 0x0000000800240c82 */ /* 0x000fe20008000000 */
[----:B-1----:R-:W-:Y:S05]  /*20d0*/  @!P0 BRA `(.L_x_40) ;  /* 0x0000000000b88947 */ /* 0x002fea0003800000 */
[----:B------:R-:W3:Y:S01]  /*20e0*/  LDC.64 R4, c[0x0][0xb18] ;  /* 0x0002c600ff047b82 */ /* 0x000ee20000000a00 */
[----:B------:R-:W-:-:S07]  /*20f0*/  ISETP.NE.AND P3, PT, R72, 0x1, PT ;  /* 0x000000014800780c */ /* 0x000fce0003f65270 */
[----:B------:R-:W1:Y:S08]  /*2100*/  LDC.64 R6, c[0x0][0xb10] ;  /* 0x0002c400ff067b82 */ /* 0x000e700000000a00 */
[----:B------:R-:W2:Y:S08]  /*2110*/  LDC R17, c[0x0][0xb20] ;  /* 0x0002c800ff117b82 */ /* 0x000eb00000000800 */
[----:B------:R-:W4:Y:S01]  /*2120*/  LDC R18, c[0x0][0xb0c] ;  /* 0x0002c300ff127b82 */ /* 0x000f220000000800 */
[----:B---3--:R-:W-:Y:S01]  /*2130*/  IMAD.HI.U32 R22, R0, R5, RZ ;  /* 0x0000000500167227 */ /* 0x008fe200078e00ff */
[----:B------:R-:W-:-:S06]  /*2140*/  ISETP.NE.AND P0, PT, R4, 0x1, PT ;  /* 0x000000010400780c */ /* 0x000fcc0003f05270 */
[----:B------:R-:W3:Y:S01]  /*2150*/  LDC.64 R2, c[0x0][0xb28] ;  /* 0x0002ca00ff027b82 */ /* 0x000ee20000000a00 */
[----:B-1----:R-:W-:-:S04]  /*2160*/  IMAD.HI.U32 R20, R9, R6, RZ ;  /* 0x0000000609147227 */ /* 0x002fc800078e00ff */
[----:B------:R-:W-:Y:S01]  /*2170*/  IMAD.HI.U32 R24, R13, R6, RZ ;  /* 0x000000060d187227 */ /* 0x000fe200078e00ff */
[----:B------:R-:W-:Y:S02]  /*2180*/  SHF.R.U32.HI R20, RZ, R7, R20 ;  /* 0x00000007ff147219 */ /* 0x000fe40000011614 */
[----:B--2---:R-:W-:Y:S01]  /*2190*/  SHF.R.U32.HI R19, RZ, R17, R22 ;  /* 0x00000011ff137219 */ /* 0x004fe20000011616 */
[----:B------:R-:W-:Y:S01]  /*21a0*/  IMAD.HI.U32 R22, R11, R5, RZ ;  /* 0x000000050b167227 */ /* 0x000fe200078e00ff */
[----:B------:R-:W-:Y:S02]  /*21b0*/  SHF.R.U32.HI R24, RZ, R7, R24 ;  /* 0x00000007ff187219 */ /* 0x000fe40000011618 */
[----:B------:R-:W-:Y:S02]  /*21c0*/  SEL R19, R0, R19, !P0 ;  /* 0x0000001300137207 */ /* 0x000fe40004000000 */
[----:B------:R-:W-:Y:S02]  /*21d0*/  SHF.R.U32.HI R22, RZ, R17, R22 ;  /* 0x00000011ff167219 */ /* 0x000fe40000011616 */
[----:B----4-:R-:W-:-:S02]  /*21e0*/  ISETP.NE.AND P1, PT, R18, 0x1, PT ;  /* 0x000000011200780c */ /* 0x010fc40003f25270 */
[----:B------:R-:W-:Y:S02]  /*21f0*/  SEL R5, R11, R22, !P0 ;  /* 0x000000160b057207 */ /* 0x000fe40004000000 */
[----:B------:R-:W-:Y:S02]  /*2200*/  SEL R21, R9, R20, !P1 ;  /* 0x0000001409157207 */ /* 0x000fe40004800000 */
[----:B------:R-:W-:Y:S01]  /*2210*/  SEL R7, R13, R24, !P1 ;  /* 0x000000180d077207 */ /* 0x000fe20004800000 */
[----:B---3--:R-:W-:Y:S01]  /*2220*/  IMAD.HI.U32 R20, R19, R2, RZ ;  /* 0x0000000213147227 */ /* 0x008fe200078e00ff */
[----:B------:R-:W-:-:S03]  /*2230*/  IADD3 R17, PT, PT, -R5, RZ, RZ ;  /* 0x000000ff05117210 */ /* 0x000fc60007ffe1ff */
        /* <DEDUP_REMOVED lines=11> */
[----:B------:R-:W-:-:S04]  /*22f0*/  @!P0 IMAD.HI.U32 R20, R7, R2, RZ ;  /* 0x0000000207148227 */ /* 0x000fc800078e00ff */
[----:B------:R-:W-:Y:S01]  /*2300*/  IMAD.MOV R2, RZ, RZ, -R6 ;  /* 0x000000ffff027224 */ /* 0x000fe200078e0a06 */
[----:B------:R-:W-:-:S03]  /*2310*/  @!P0 SHF.R.U32.HI R20, RZ, R3, R20 ;  /* 0x00000003ff148219 */ /* 0x000fc60000011614 */
[----:B------:R-:W-:Y:S01]  /*2320*/  IMAD R2, R72, R2, R5 ;  /* 0x0000000248027224 */ /* 0x000fe200078e0205 */
        /* <DEDUP_REMOVED lines=9> */
.L_x_40:
[----:B------:R-:W1:Y:S02]  /*23c0*/  LDCU UR8, c[0x0][0xb30] ;  /* 0x00016600ff0877ac */ /* 0x000e640008000800 */
[----:B-1----:R-:W-:-:S09]  /*23d0*/  UISETP.NE.AND UP0, UPT, UR8, 0x1, UPT ;  /* 0x000000010800788c */ /* 0x002fd2000bf05270 */
[----:B------:R-:W-:Y:S05]  /*23e0*/  BRA.U UP0, `(.L_x_41) ;  /* 0x0000000100407547 */ /* 0x000fea000b800000 */
[----:B------:R-:W1:Y:S08]  /*23f0*/  LDC.64 R4, c[0x0][0xb10] ;  /* 0x0002c400ff047b82 */ /* 0x000e700000000a00 */
[----:B------:R-:W2:Y:S08]  /*2400*/  LDC.64 R2, c[0x0][0xb18] ;  /* 0x0002c600ff027b82 */ /* 0x000eb00000000a00 */
[----:B------:R-:W4:Y:S08]  /*2410*/  LDC R6, c[0x0][0xb20] ;  /* 0x0002c800ff067b82 */ /* 0x000f300000000800 */
[----:B------:R-:W3:Y:S01]  /*2420*/  LDC R18, c[0x0][0xb0c] ;  /* 0x0002c300ff127b82 */ /* 0x000ee20000000800 */
[----:B-1----:R-:W-:-:S05]  /*2430*/  IMAD.HI.U32 R4, R13, R4, RZ ;  /* 0x000000040d047227 */ /* 0x002fca00078e00ff */
[----:B------:R-:W-:Y:S01]  /*2440*/  SHF.R.U32.HI R4, RZ, R5, R4 ;  /* 0x00000005ff047219 */ /* 0x000fe20000011604 */
[----:B--2---:R-:W-:Y:S01]  /*2450*/  IMAD.HI.U32 R3, R11, R3, RZ ;  /* 0x000000030b037227 */ /* 0x004fe200078e00ff */
[----:B------:R-:W-:-:S04]  /*2460*/  ISETP.NE.AND P0, PT, R2, 0x1, PT ;  /* 0x000000010200780c */ /* 0x000fc80003f05270 */
[----:B----4-:R-:W-:-:S04]  /*2470*/  SHF.R.U32.HI R6, RZ, R6, R3 ;  /* 0x00000006ff067219 */ /* 0x010fc80000011603 */
[----:B------:R-:W-:Y:S02]  /*2480*/  SEL R3, R11, R6, !P0 ;  /* 0x000000060b037207 */ /* 0x000fe40004000000 */
[----:B---3--:R-:W-:-:S04]  /*2490*/  ISETP.NE.AND P1, PT, R18, 0x1, PT ;  /* 0x000000011200780c */ /* 0x008fc80003f25270 */
[----:B------:R-:W-:-:S05]  /*24a0*/  SEL R4, R13, R4, !P1 ;  /* 0x000000040d047207 */ /* 0x000fca0004800000 */
[----:B------:R-:W-:Y:S02]  /*24b0*/  IMAD.IADD R5, R3, 0x1, -R4 ;  /* 0x0000000103057824 */ /* 0x000fe400078e0a04 */
[----:B------:R-:W-:Y:S02]  /*24c0*/  IMAD.IADD R3, R4, 0x1, -R3 ;  /* 0x0000000104037824 */ /* 0x000fe400078e0a03 */
[----:B------:R-:W-:Y:S02]  /*24d0*/  IMAD R13, R5, R18, R13 ;  /* 0x00000012050d7224 */ /* 0x000fe400078e020d */
[----:B------:R-:W-:-:S07]  /*24e0*/  IMAD R11, R3, R2, R11 ;  /* 0x00000002030b7224 */ /* 0x000fce00078e020b */
.L_x_41:
[----:B------:R-:W-:Y:S01]  /*24f0*/  VIADD R14, R14, 0x1 ;  /* 0x000000010e0e7836 */ /* 0x000fe20000000000 */
[----:B------:R-:W-:Y:S01]  /*2500*/  PLOP3.LUT P1, PT, PT, PT, PT, 0x80, 0x8 ;  /* 0x000000000008781c */ /* 0x000fe20003f2f070 */
[----:B------:R-:W-:Y:S02]  /*2510*/  IMAD.IADD R21, R13, 0x1, R154 ;  /* 0x000000010d157824 */ /* 0x000fe400078e029a */
[----:B------:R-:W-:Y:S01]  /*2520*/  IMAD.IADD R20, R11, 0x1, R152 ;  /* 0x000000010b147824 */ /* 0x000fe200078e0298 */
[----:B------:R-:W-:-:S04]  /*2530*/  ISETP.NE.AND P0, PT, R14, 0x2, PT ;  /* 0x000000020e00780c */ /* 0x000fc80003f05270 */
[----:B------:R-:W-:Y:S02]  /*2540*/  SEL R3, RZ, 0x1, P0 ;  /* 0x00000001ff037807 */ /* 0x000fe40000000000 */
[----:B------:R-:W-:Y:S02]  /*2550*/  SEL R14, R14, RZ, P0 ;  /* 0x000000ff0e0e7207 */ /* 0x000fe40000000000 */
[----:B------:R-:W-:Y:S01]  /*2560*/  LOP3.LUT R12, R12, R3, RZ, 0x3c, !PT ;  /* 0x000000030c0c7212 */ /* 0x000fe200078e3cff */
[----:B------:R-:W-:Y:S06]  /*2570*/  @P2 BRA `(.L_x_42) ;  /* 0xfffffff000642947 */ /* 0x000fec000383ffff */
[----:B------:R-:W-:Y:S01]  /*2580*/  UIADD3 UR6, UPT, UPT, UR6, 0x18, URZ ;  /* 0x0000001806067890 */ /* 0x000fe2000fffe0ff */
[----:B------:R-:W-:-:S03]  /*2590*/  SHF.L.U32 R3, R15, 0x1f, RZ ;  /* 0x0000001f0f037819 */ /* 0x000fc600000006ff */
[----:B------:R-:W-:-:S09]  /*25a0*/  ULEA UR4, UR23, UR6, 0x3 ;  /* 0x0000000617047291 */ /* 0x000fd2000f8e18ff */
[----:B------:R-:W1:Y:S02]  /*25b0*/  SYNCS.PHASECHK.TRANS64.TRYWAIT P0, [UR4], R3 ;  /* 0x00000003ff0075a7 */ /* 0x000e640008001104 */
[----:B-1----:R-:W-:Y:S05]  /*25c0*/  @!P0 BRA `(.L_x_43) ;  /* 0x00000090006c8947 */ /* 0x002fea0003800000 */
.L_x_145:
[----:B------:R-:W-:-:S04]  /*25d0*/  UIADD3 UR5, UPT, UPT, UR23, 0x1, URZ ;  /* 0x0000000117057890 */ /* 0x000fc8000fffe0ff */
[----:B------:R-:W-:-:S04]  /*25e0*/  UISETP.NE.AND UP0, UPT, UR5, 0x3, UPT ;  /* 0x000000030500788c */ /* 0x000fc8000bf05270 */
[----:B------:R-:W-:Y:S02]  /*25f0*/  USEL UR7, URZ, 0x1, UP0 ;  /* 0x00000001ff077887 */ /* 0x000fe40008000000 */
[----:B------:R-:W-:-:S04]  /*2600*/  USEL UR5, UR5, URZ, UP0 ;  /* 0x000000ff05057287 */ /* 0x000fc80008000000 */
[----:B------:R-:W-:Y:S01]  /*2610*/  ULEA UR4, UR5, UR6, 0x3 ;  /* 0x0000000605047291 */ /* 0x000fe2000f8e18ff */
[----:B------:R-:W-:-:S04]  /*2620*/  LOP3.LUT R15, R15, UR7, RZ, 0x3c, !PT ;  /* 0x000000070f0f7c12 */ /* 0x000fc8000f8e3cff */
[----:B-1----:R-:W-:-:S04]  /*2630*/  SHF.L.U32 R3, R15, 0x1f, RZ ;  /* 0x0000001f0f037819 */ /* 0x002fc800000006ff */
[----:B------:R-:W1:Y:S02]  /*2640*/  SYNCS.PHASECHK.TRANS64.TRYWAIT P0, [UR4], R3 ;  /* 0x00000003ff0075a7 */ /* 0x000e640008001104 */
[----:B-1----:R-:W-:Y:S05]  /*2650*/  @!P0 BRA `(.L_x_44) ;  /* 0x0000009000608947 */ /* 0x002fea0003800000 */
.L_x_147:
[----:B------:R-:W-:-:S04]  /*2660*/  UIADD3 UR5, UPT, UPT, UR5, 0x1, URZ ;  /* 0x0000000105057890 */ /* 0x000fc8000fffe0ff */
[----:B------:R-:W-:-:S04]  /*2670*/  UISETP.NE.AND UP0, UPT, UR5, 0x3, UPT ;  /* 0x000000030500788c */ /* 0x000fc8000bf05270 */
[----:B------:R-:W-:Y:S02]  /*2680*/  USEL UR4, URZ, 0x1, UP0 ;  /* 0x00000001ff047887 */ /* 0x000fe40008000000 */
[----:B------:R-:W-:-:S04]  /*2690*/  USEL UR5, UR5, URZ, UP0 ;  /* 0x000000ff05057287 */ /* 0x000fc80008000000 */
[----:B------:R-:W-:Y:S01]  /*26a0*/  ULEA UR5, UR5, UR6, 0x3 ;  /* 0x0000000605057291 */ /* 0x000fe2000f8e18ff */
[----:B-1----:R-:W-:-:S04]  /*26b0*/  LOP3.LUT R3, R15, UR4, RZ, 0x3c, !PT ;  /* 0x000000040f037c12 */ /* 0x002fc8000f8e3cff */
[----:B------:R-:W-:Y:S01]  /*26c0*/  SHF.L.U32 R3, R3, 0x1f, RZ ;  /* 0x0000001f03037819 */ /* 0x000fe200000006ff */
[----:B---3--:R-:W-:-:S07]  /*26d0*/  IMAD.U32 R0, RZ, RZ, UR5 ;  /* 0x00000005ff007e24 */ /* 0x008fce000f8e00ff */
.L_x_45:
[----:B-1----:R1:W2:Y:S02]  /*26e0*/  SYNCS.PHASECHK.TRANS64.TRYWAIT P0, [R0+URZ], R3 ;  /* 0x00000003000075a7 */ /* 0x0022a400080011ff */
[----:B--2---:R-:W-:Y:S05]  /*26f0*/  @!P0 NANOSLEEP.SYNCS 0x989680 ;  /* 0x009896800000895d */ /* 0x004fea0003900000 */
[----:B------:R-:W2:Y:S02]  /*2700*/  @!P0 SYNCS.PHASECHK.TRANS64 P0, [R0+URZ], R3 ;  /* 0x00000003000085a7 */ /* 0x000ea400080010ff */
[----:B--2---:R-:W-:Y:S05]  /*2710*/  @P0 EXIT ;  /* 0x000000000000094d */ /* 0x004fea0003800000 */
[----:B------:R-:W-:Y:S05]  /*2720*/  BRA `(.L_x_45) ;  /* 0xfffffffc00ec7947 */ /* 0x000fea000383ffff */
.L_x_22:
[----:B------:R-:W-:-:S04]  /*2730*/  UISETP.NE.AND UP1, UPT, UR37, URZ, UPT ;  /* 0x000000ff2500728c */ /* 0x000fc8000bf25270 */
[----:B------:R-:W-:-:S09]  /*2740*/  UISETP.NE.OR UP1, UPT, UR10, 0x1, UP1 ;  /* 0x000000010a00788c */ /* 0x000fd20008f25670 */
[----:B------:R-:W-:Y:S05]  /*2750*/  BRA.U UP1, `(.L_x_46) ;  /* 0x00000005014c7547 */ /* 0x000fea000b800000 */
[----:B------:R-:W-:Y:S01]  /*2760*/  HFMA2 R11, -RZ, RZ, 0, 0 ;  /* 0x00000000ff0b7431 */ /* 0x000fe200000001ff */
[----:B------:R-:W-:Y:S01]  /*2770*/  ISETP.GE.U32.AND P2, PT, R10, 0x2, PT ;  /* 0x000000020a00780c */ /* 0x000fe20003f46070 */
[----:B------:R-:W-:Y:S01]  /*2780*/  IMAD.MOV.U32 R12, RZ, RZ, 0x1 ;  /* 0x00000001ff0c7424 */ /* 0x000fe200078e00ff */
[----:B------:R-:W-:Y:S01]  /*2790*/  CS2R R8, SRZ ;  /* 0x0000000000087805 */ /* 0x000fe2000001ff00 */
[----:B------:R-:W-:Y:S01]  /*27a0*/  IMAD.MOV.U32 R3, RZ, RZ, RZ ;  /* 0x000000ffff037224 */ /* 0x000fe200078e00ff */
[----:B------:R-:W-:Y:S01]  /*27b0*/  UMOV UR4, 0x400 ;  /* 0x0000040000047882 */ /* 0x000fe20000000000 */
[----:B------:R-:W-:Y:S01]  /*27c0*/  UMOV UR6, URZ ;  /* 0x000000ff00067c82 */ /* 0x000fe20008000000 */
[----:B------:R-:W-:-:S12]  /*27d0*/  ULEA UR37, UR37, UR4, 0x18 ;  /* 0x0000000425257291 */ /* 0x000fd8000f8ec0ff */
.L_x_50:
[----:B------:R-:W-:Y:S02]  /*27e0*/  LEA R0, R3, UR37, 0x3 ;  /* 0x0000002503007c11 */ /* 0x000fe4000f8e18ff */
[----:B------:R-:W-:-:S03]  /*27f0*/  SHF.L.U32 R5, R8, 0x1f, RZ ;  /* 0x0000001f08057819 */ /* 0x000fc600000006ff */
[----:B------:R-:W-:Y:S01]  /*2800*/  VIADD R4, R0, 0xd0 ;  /* 0x000000d000047836 */ /* 0x000fe20000000000 */
[----:B------:R-:W1:Y:S02]  /*2810*/  SYNCS.PHASECHK.TRANS64.TRYWAIT P0, [R0+URZ+0xc0], R5 ;  /* 0x0000c005000075a7 */ /* 0x000e6400080011ff */
[----:B-1----:R-:W-:Y:S05]  /*2820*/  @!P0 BRA `(.L_x_47) ;  /* 0x0000009000048947 */ /* 0x002fea0003800000 */
.L_x_148:
[----:B------:R-:W-:Y:S01]  /*2830*/  ULEA UR5, UR6, UR37, 0x3 ;  /* 0x0000002506057291 */ /* 0x000fe2000f8e18ff */
[----:B------:R-:W-:Y:S01]  /*2840*/  PRMT R4, RZ, 0x654, R4 ;  /* 0x00000654ff047816 */ /* 0x000fe20000000004 */
[----:B-1----:R-:W-:Y:S01]  /*2850*/  @!P2 IMAD.MOV.U32 R5, RZ, RZ, 0x10 ;  /* 0x00000010ff05a424 */ /* 0x002fe200078e00ff */
[----:B------:R-:W-:Y:S01]  /*2860*/  SHF.L.U32 R7, R12, 0x1f, RZ ;  /* 0x0000001f0c077819 */ /* 0x000fe200000006ff */
[----:B------:R-:W-:Y:S01]  /*2870*/  UIADD3 UR4, UPT, UPT, UR5, 0x80, URZ ;  /* 0x0000008005047890 */ /* 0x000fe2000fffe0ff */
[----:B------:R1:W-:Y:S05]  /*2880*/  SYNCS.ARRIVE.TRANS64.RED.A1T0 RZ, [R4+URZ], RZ ;  /* 0x000000ff04ff79a7 */ /* 0x0003ea00081004ff */
[----:B------:R-:W-:Y:S01]  /*2890*/  IMAD.U32 R13, RZ, RZ, UR4 ;  /* 0x00000004ff0d7e24 */ /* 0x000fe2000f8e00ff */
[----:B------:R-:W2:Y:S04]  /*28a0*/  SYNCS.PHASECHK.TRANS64.TRYWAIT P0, [UR5+0x90], R7 ;  /* 0x00009007ff0075a7 */ /* 0x000ea80008001105 */
[----:B------:R-:W-:Y:S01]  /*28b0*/  PRMT R13, R10, 0x654, R13 ;  /* 0x000006540a0d7816 */ /* 0x000fe2000000000d */
[----:B-12---:R-:W-:Y:S06]  /*28c0*/  @!P0 BRA `(.L_x_48) ;  /* 0x0000008c00f08947 */ /* 0x006fec0003800000 */
.L_x_150:
[----:B------:R-:W-:Y:S01]  /*28d0*/  ULEA UR4, UR6, UR37, 0x4 ;  /* 0x0000002506047291 */ /* 0x000fe2000f8e20ff */
[----:B------:R-:W-:Y:S01]  /*28e0*/  SEL R2, R13, R2, !P2 ;  /* 0x000000020d027207 */ /* 0x000fe20005000000 */
[----:B------:R-:W-:Y:S01]  /*28f0*/  UIADD3 UR5, UPT, UPT, UR5, 0x80, URZ ;  /* 0x0000008005057890 */ /* 0x000fe2000fffe0ff */
[----:B-1----:R-:W-:Y:S01]  /*2900*/  LEA R0, R11, UR37, 0x3 ;  /* 0x000000250b007c11 */ /* 0x002fe2000f8e18ff */
[----:B------:R-:W-:Y:S01]  /*2910*/  UIADD3 UR4, UPT, UPT, UR4, 0xf0, URZ ;  /* 0x000000f004047890 */ /* 0x000fe2000fffe0ff */
[----:B------:R1:W-:Y:S01]  /*2920*/  @!P2 SYNCS.ARRIVE.TRANS64.RED RZ, [R2+URZ], R5 ;  /* 0x0000000502ffa9a7 */ /* 0x0003e200080004ff */
[----:B------:R-:W-:Y:S01]  /*2930*/  UIADD3 UR6, UPT, UPT, UR6, 0x1, URZ ;  /* 0x0000000106067890 */ /* 0x000fe2000fffe0ff */
[----:B------:R-:W-:-:S03]  /*2940*/  VIADD R3, R3, 0x1 ;  /* 0x0000000103037836 */ /* 0x000fc60000000000 */
[----:B------:R-:W-:Y:S02]  /*2950*/  UISETP.NE.AND UP0, UPT, UR6, 0x2, UPT ;  /* 0x000000020600788c */ /* 0x000fe4000bf05270 */
[----:B------:R-:W-:Y:S01]  /*2960*/  ISETP.NE.AND P0, PT, R3, 0x2, PT ;  /* 0x000000020300780c */ /* 0x000fe20003f05270 */
[----:B------:R-:W-:Y:S06]  /*2970*/  UGETNEXTWORKID.BROADCAST [UR4], [UR5] ;  /* 0x00000000040073ca */ /* 0x000fec0008000100 */
[----:B------:R-:W-:Y:S02]  /*2980*/  USEL UR4, URZ, 0x1, UP0 ;  /* 0x00000001ff047887 */ /* 0x000fe40008000000 */
[----:B------:R-:W-:-:S04]  /*2990*/  USEL UR6, UR6, URZ, UP0 ;  /* 0x000000ff06067287 */ /* 0x000fc80008000000 */
[----:B------:R-:W-:Y:S02]  /*29a0*/  LOP3.LUT R12, R12, UR4, RZ, 0x3c, !PT ;  /* 0x000000040c0c7c12 */ /* 0x000fe4000f8e3cff */
[----:B-1----:R-:W-:-:S04]  /*29b0*/  SHF.L.U32 R5, R9, 0x1f, RZ ;  /* 0x0000001f09057819 */ /* 0x002fc800000006ff */
[----:B------:R-:W1:Y:S02]  /*29c0*/  SYNCS.PHASECHK.TRANS64.TRYWAIT P1, [R0+URZ+0x80], R5 ;  /* 0x00008005000075a7 */ /* 0x000e6400080211ff */
[----:B-1----:R-:W-:Y:S05]  /*29d0*/  @!P1 BRA `(.L_x_49) ;  /* 0x0000008c00c49947 */ /* 0x002fea0003800000 */
.L_x_151:
[----:B------:R-:W-:Y:S01]  /*29e0*/  LEA R4, R11, UR37, 0x4 ;  /* 0x000000250b047c11 */ /* 0x000fe2000f8e20ff */
[----:B-1----:R-:W-:Y:S01]  /*29f0*/  VIADD R0, R0, 0x90 ;  /* 0x0000009000007836 */ /* 0x002fe20000000000 */
[----:B------:R-:W-:Y:S01]  /*2a00*/  SEL R3, R3, RZ, P0 ;  /* 0x000000ff03037207 */ /* 0x000fe20000000000 */
[----:B------:R-:W-:-:S03]  /*2a10*/  VIADD R11, R11, 0x1 ;  /* 0x000000010b0b7836 */ /* 0x000fc60000000000 */
[----:B------:R-:W1:Y:S01]  /*2a20*/  LDS.128 R4, [R4+0xf0] ;  /* 0x0000f00004047984 */ /* 0x000e620000000c00 */
[----:B------:R-:W-:Y:S02]  /*2a30*/  PRMT R0, RZ, 0x654, R0 ;  /* 0x00000654ff007816 */ /* 0x000fe40000000000 */
[C---:B------:R-:W-:Y:S01]  /*2a40*/  ISETP.NE.AND P1, PT, R11.reuse, 0x2, PT ;  /* 0x000000020b00780c */ /* 0x040fe20003f25270 */
[----:B------:R-:W-:Y:S01]  /*2a50*/  @!PT LDS RZ, [RZ] ;  /* 0x00000000fffff984 */ /* 0x000fe20000000800 */
[----:B------:R-:W-:Y:S01]  /*2a60*/  @!PT LDS RZ, [RZ] ;  /* 0x00000000fffff984 */ /* 0x000fe20000000800 */
[----:B------:R-:W-:Y:S01]  /*2a70*/  @!PT LDS RZ, [RZ] ;  /* 0x00000000fffff984 */ /* 0x000fe20000000800 */
[----:B------:R-:W-:Y:S01]  /*2a80*/  @!PT LDS RZ, [RZ] ;  /* 0x00000000fffff984 */ /* 0x000fe20000000800 */
[----:B------:R2:W-:Y:S06]  /*2a90*/  MEMBAR.ALL.CTA ;  /* 0x0000000000007992 */ /* 0x0005ec0000008000 */
[----:B--2---:R-:W2:Y:S01]  /*2aa0*/  FENCE.VIEW.ASYNC.S ;  /* 0x00000000000073c6 */ /* 0x004ea20000000000 */
[----:B------:R-:W-:Y:S01]  /*2ab0*/  SEL R11, R11, RZ, P1 ;  /* 0x000000ff0b0b7207 */ /* 0x000fe20000800000 */
[----:B--2---:R2:W-:Y:S01]  /*2ac0*/  SYNCS.ARRIVE.TRANS64.RED.A1T0 RZ, [R0+URZ], RZ ;  /* 0x000000ff00ff79a7 */ /* 0x0045e200081004ff */
[----:B-1----:R-:W-:-:S02]  /*2ad0*/  LOP3.LUT P3, RZ, R6, 0x1, RZ, 0xc0, !PT ;  /* 0x0000000106ff7812 */ /* 0x002fc4000786c0ff */
[----:B------:R-:W-:-:S04]  /*2ae0*/  SEL R5, RZ, 0x1, P0 ;  /* 0x00000001ff057807 */ /* 0x000fc80000000000 */
[----:B------:R-:W-:Y:S02]  /*2af0*/  LOP3.LUT R8, R8, R5, RZ, 0x3c, !PT ;  /* 0x0000000508087212 */ /* 0x000fe400078e3cff */
[----:B--2---:R-:W-:-:S04]  /*2b00*/  SEL R0, RZ, 0x1, P1 ;  /* 0x00000001ff007807 */ /* 0x004fc80000800000 */
[----:B------:R-:W-:Y:S01]  /*2b10*/  LOP3.LUT R9, R9, R0, RZ, 0x3c, !PT ;  /* 0x0000000009097212 */ /* 0x000fe200078e3cff */
[----:B------:R-:W-:Y:S06]  /*2b20*/  @P3 BRA `(.L_x_50) ;  /* 0xfffffffc002c3947 */ /* 0x000fec000383ffff */
[----:B------:R-:W-:Y:S01]  /*2b30*/  ULEA UR5, UR6, UR37, 0x3 ;  /* 0x0000002506057291 */ /* 0x000fe2000f8e18ff */
[----:B------:R-:W-:-:S08]  /*2b40*/  SHF.L.U32 R3, R12, 0x1f, RZ ;  /* 0x0000001f0c037819 */ /* 0x000fd000000006ff */
[----:B------:R-:W1:Y:S02]  /*2b50*/  SYNCS.PHASECHK.TRANS64 P0, [UR5+0x90], R3 ;  /* 0x00009003ff0075a7 */ /* 0x000e640008001005 */
[----:B-1----:R-:W-:Y:S05]  /*2b60*/  @P0 BRA `(.L_x_51) ;  /* 0x0000000000080947 */ /* 0x002fea0003800000 */
[----:B------:R-:W1:Y:S02]  /*2b70*/  SYNCS.PHASECHK.TRANS64.TRYWAIT P0, [UR5+0x90], R3 ;  /* 0x00009003ff0075a7 */ /* 0x000e640008001105 */
[----:B-1----:R-:W-:Y:S05]  /*2b80*/  @!P0 BRA `(.L_x_52) ;  /* 0x0000008c006c8947 */ /* 0x002fea0003800000 */
.L_x_51:
[----:B------:R-:W-:-:S04]  /*2b90*/  UIADD3 UR4, UPT, UPT, UR6, 0x1, URZ ;  /* 0x0000000106047890 */ /* 0x000fc8000fffe0ff */
[----:B------:R-:W-:-:S04]  /*2ba0*/  UISETP.NE.AND UP0, UPT, UR4, 0x2, UPT ;  /* 0x000000020400788c */ /* 0x000fc8000bf05270 */
[----:B------:R-:W-:Y:S02]  /*2bb0*/  USEL UR7, URZ, 0x1, UP0 ;  /* 0x00000001ff077887 */ /* 0x000fe40008000000 */
[----:B------:R-:W-:-:S04]  /*2bc0*/  USEL UR4, UR4, URZ, UP0 ;  /* 0x000000ff04047287 */ /* 0x000fc80008000000 */
[----:B------:R-:W-:Y:S01]  /*2bd0*/  ULEA UR4, UR4, UR37, 0x3 ;  /* 0x0000002504047291 */ /* 0x000fe2000f8e18ff */
[----:B-1----:R-:W-:-:S04]  /*2be0*/  LOP3.LUT R3, R12, UR7, RZ, 0x3c, !PT ;  /* 0x000000070c037c12 */ /* 0x002fc8000f8e3cff */
[----:B------:R-:W-:-:S04]  /*2bf0*/  SHF.L.U32 R0, R3, 0x1f, RZ ;  /* 0x0000001f03007819 */ /* 0x000fc800000006ff */
[----:B------:R-:W1:Y:S02]  /*2c00*/  SYNCS.PHASECHK.TRANS64 P0, [UR4+0x90], R0 ;  /* 0x00009000ff0075a7 */ /* 0x000e640008001004 */
[----:B-1----:R-:W-:Y:S05]  /*2c10*/  @P0 EXIT ;  /* 0x000000000000094d */ /* 0x002fea0003800000 */
[----:B------:R-:W-:Y:S02]  /*2c20*/  SHF.L.U32 R3, R3, 0x1f, RZ ;  /* 0x0000001f03037819 */ /* 0x000fe400000006ff */
[----:B------:R-:W-:-:S07]  /*2c30*/  MOV R0, UR4 ;  /* 0x0000000400007c02 */ /* 0x000fce0008000f00 */
.L_x_53:
[----:B-1----:R1:W2:Y:S02]  /*2c40*/  SYNCS.PHASECHK.TRANS64.TRYWAIT P0, [R0+URZ+0x90], R3 ;  /* 0x00009003000075a7 */ /* 0x0022a400080011ff */
[----:B--2---:R-:W-:Y:S05]  /*2c50*/  @!P0 NANOSLEEP.SYNCS 0x989680 ;  /* 0x009896800000895d */ /* 0x004fea0003900000 */
[----:B------:R-:W2:Y:S02]  /*2c60*/  @!P0 SYNCS.PHASECHK.TRANS64 P0, [R0+URZ+0x90], R3 ;  /* 0x00009003000085a7 */ /* 0x000ea400080010ff */
[----:B--2---:R-:W-:Y:S05]  /*2c70*/  @P0 EXIT ;  /* 0x000000000000094d */ /* 0x004fea0003800000 */
[----:B------:R-:W-:Y:S05]  /*2c80*/  BRA `(.L_x_53) ;  /* 0xfffffffc00ec7947 */ /* 0x000fea000383ffff */
.L_x_46:
[----:B------:R-:W-:Y:S05]  /*2c90*/  BRA.U UP4, `(.L_x_54) ;  /* 0x00000011043c7547 */ /* 0x000fea000b800000 */
[----:B------:R-:W-:Y:S01]  /*2ca0*/  UMOV UR6, 0x40 ;  /* 0x0000004000067882 */ /* 0x000fe20000000000 */
[----:B------:R-:W-:Y:S01]  /*2cb0*/  NOP ;  /* 0x0000000000007918 */ /* 0x000fe20000000000 */
[----:B------:R-:W-:Y:S01]  /*2cc0*/  ULEA UR6, UR37, UR6, 0x18 ;  /* 0x0000000625067291 */ /* 0x000fe2000f8ec0ff */
[----:B------:R-:W-:Y:S02]  /*2cd0*/  UMOV UR7, 0x400 ;  /* 0x0000040000077882 */ /* 0x000fe40000000000 */
[----:B------:R-:W-:-:S06]  /*2ce0*/  ULEA UR37, UR37, UR7, 0x18 ;  /* 0x0000000725257291 */ /* 0x000fcc000f8ec0ff */
[----:B------:R-:W1:Y:S02]  /*2cf0*/  LDS.U8 R2, [UR6+0x1c] ;  /* 0x00001c06ff027984 */ /* 0x000e640008000000 */
[----:B-1----:R-:W-:-:S13]  /*2d00*/  ISETP.NE.AND P0, PT, R2, RZ, PT ;  /* 0x000000ff0200720c */ /* 0x002fda0003f05270 */
[----:B------:R-:W-:Y:S05]  /*2d10*/  @P0 BRA `(.L_x_55) ;  /* 0x0000000400080947 */ /* 0x000fea0003800000 */
[----:B------:R-:W-:Y:S02]  /*2d20*/  UISETP.NE.U32.AND UP0, UPT, UR5, 0x1, UPT ;  /* 0x000000010500788c */ /* 0x000fe4000bf05070 */
[----:B------:R-:W-:-:S07]  /*2d30*/  UIADD3 UR8, UPT, UPT, UR6, 0x8, URZ ;  /* 0x0000000806087890 */ /* 0x000fce000fffe0ff */
[----:B------:R-:W-:Y:S05]  /*2d40*/  BRA.U !UP0, `(.L_x_56) ;  /* 0x00000001089c7547 */ /* 0x000fea000b800000 */
[----:B------:R-:W-:Y:S01]  /*2d50*/  ELECT P0, URZ, PT ;  /* 0x0000000000ff782f */ /* 0x000fe20003800000 */
[----:B------:R-:W-:-:S12]  /*2d60*/  BSSY B0, `(.L_x_56) ;  /* 0x0000025000007945 */ /* 0x000fd80003800000 */
[----:B------:R-:W-:Y:S05]  /*2d70*/  @!P0 BRA `(.L_x_57) ;  /* 0x00000000008c8947 */ /* 0x000fea0003800000 */
[----:B------:R-:W-:-:S05]  /*2d80*/  UMOV UR7, 0x10 ;  /* 0x0000001000077882 */ /* 0x000fca0000000000 */
[----:B------:R-:W-:Y:S04]  /*2d90*/  DEPBAR.LE SB1, 0x36 ;  /* 0x00009d800000791a */ /* 0x000fe80000000000 */
[----:B------:R-:W1:Y:S02]  /*2da0*/  UTCATOMSWS.2CTA.FIND_AND_SET.ALIGN UP1, UR7, UR7 ;  /* 0x00000007000775e3 */ /* 0x000e640008220800 */
[----:B-1----:R-:W-:Y:S01]  /*2db0*/  MOV R11, UR7 ;  /* 0x00000007000b7c02 */ /* 0x002fe20008000f00 */
[----:B------:R-:W-:Y:S06]  /*2dc0*/  BRA.U UP1, `(.L_x_58) ;  /* 0x0000000101187547 */ /* 0x000fec000b800000 */
.L_x_59:
[----:B------:R-:W-:Y:S05]  /*2dd0*/  NANOSLEEP 0x64 ;  /* 0x000000640000795d */ /* 0x000fea0003800000 */
[----:B------:R-:W-:-:S05]  /*2de0*/  UMOV UR7, 0x10 ;  /* 0x0000001000077882 */ /* 0x000fca0000000000 */
[----:B------:R-:W-:Y:S04]  /*2df0*/  DEPBAR.LE SB1, 0x36 ;  /* 0x00009d800000791a */ /* 0x000fe80000000000 */
[----:B------:R-:W1:Y:S02]  /*2e00*/  UTCATOMSWS.2CTA.FIND_AND_SET.ALIGN UP1, UR7, UR7 ;  /* 0x00000007000775e3 */ /* 0x000e640008220800 */
[----:B-1----:R-:W-:Y:S01]  /*2e10*/  MOV R11, UR7 ;  /* 0x00000007000b7c02 */ /* 0x002fe20008000f00 */
[----:B------:R-:W-:Y:S05]  /*2e20*/  BRA.U !UP1, `(.L_x_59) ;  /* 0xfffffffd09e87547 */ /* 0x000fea000b83ffff */
.L_x_58:
[----:B------:R-:W1:Y:S01]  /*2e30*/  LDS R5, [UR6+0x10] ;  /* 0x00001006ff057984 */ /* 0x000e620008000800 */
[----:B------:R-:W-:Y:S01]  /*2e40*/  IMAD.U32 R3, RZ, RZ, UR37 ;  /* 0x00000025ff037e24 */ /* 0x000fe2000f8e00ff */
[----:B------:R-:W-:-:S03]  /*2e50*/  MOV R2, UR4 ;  /* 0x0000000400027c02 */ /* 0x000fc60008000f00 */
[----:B------:R-:W-:Y:S01]  /*2e60*/  VIADD R3, R3, 0x110 ;  /* 0x0000011003037836 */ /* 0x000fe20000000000 */
[----:B-1----:R-:W-:-:S04]  /*2e70*/  SHF.L.U32 R5, R5, 0x1f, RZ ;  /* 0x0000001f05057819 */ /* 0x002fc800000006ff */
[----:B------:R-:W1:Y:S02]  /*2e80*/  SYNCS.PHASECHK.TRANS64.TRYWAIT P0, [UR6+0x8], R5 ;  /* 0x00000805ff0075a7 */ /* 0x000e640008001106 */
[----:B-1----:R-:W-:Y:S05]  /*2e90*/  @P0 BRA `(.L_x_60) ;  /* 0x0000000000080947 */ /* 0x002fea0003800000 */
[----:B------:R-:W1:Y:S02]  /*2ea0*/  SYNCS.PHASECHK.TRANS64.TRYWAIT P0, [UR6+0x8], R5 ;  /* 0x00000805ff0075a7 */ /* 0x000e640008001106 */
[----:B-1----:R-:W-:Y:S05]  /*2eb0*/  @!P0 BRA `(.L_x_61) ;  /* 0x0000008800b88947 */ /* 0x002fea0003800000 */
.L_x_60:
[----:B-1----:R-:W-:Y:S01]  /*2ec0*/  HFMA2 R4, -RZ, RZ, 0, 5.9604644775390625e-08 ;  /* 0x00000001ff047431 */ /* 0x002fe200000001ff */
[----:B------:R-:W-:Y:S01]  /*2ed0*/  UPRMT UR7, UR4, 0x654, UR8 ;  /* 0x0000065404077896 */ /* 0x000fe20008000008 */
[----:B------:R-:W-:Y:S01]  /*2ee0*/  IMAD.MOV.U32 R6, RZ, RZ, 0xffff ;  /* 0x0000ffffff067424 */ /* 0x000fe200078e00ff */
[----:B------:R-:W-:Y:S01]  /*2ef0*/  PRMT R2, R2, 0x654, R3 ;  /* 0x0000065402027816 */ /* 0x000fe20000000003 */
[----:B------:R-:W-:Y:S02]  /*2f00*/  IMAD.MOV.U32 R5, RZ, RZ, 0x4 ;  /* 0x00000004ff057424 */ /* 0x000fe400078e00ff */
[----:B------:R-:W-:Y:S01]  /*2f10*/  IMAD.SHL.U32 R9, R11, 0x20, RZ ;  /* 0x000000200b097824 */ /* 0x000fe200078e00ff */
[----:B------:R-:W-:Y:S02]  /*2f20*/  MOV R3, UR7 ;  /* 0x0000000700037c02 */ /* 0x000fe40008000f00 */
[-C--:B------:R-:W-:Y:S01]  /*2f30*/  SHF.L.U32 R7, R6, R11.reuse, RZ ;  /* 0x0000000b06077219 */ /* 0x080fe200000006ff */
[----:B------:R1:W-:Y:S01]  /*2f40*/  SYNCS.ARRIVE.TRANS64.RED RZ, [UR7], R5 ;  /* 0x00000005ffff79a7 */ /* 0x0003e20008000407 */
[----:B------:R-:W-:Y:S01]  /*2f50*/  SHF.L.U32 R6, R4, R11, RZ ;  /* 0x0000000b04067219 */ /* 0x000fe200000006ff */
[----:B------:R1:W-:Y:S04]  /*2f60*/  STS [UR37+0x110], R9 ;  /* 0x00011009ff007988 */ /* 0x0003e80008000825 */
[----:B------:R1:W-:Y:S04]  /*2f70*/  STAS [R2.64], R11 ;  /* 0x0000000b02007dbd */ /* 0x0003e8000c0008ff */
[----:B------:R1:W-:Y:S04]  /*2f80*/  ATOMS.OR RZ, [UR6+0x14], R7 ;  /* 0x00001407ffff798c */ /* 0x0003e8000b000006 */
[----:B------:R1:W-:Y:S04]  /*2f90*/  ATOMS.OR RZ, [UR6+0x18], R6 ;  /* 0x00001806ffff798c */ /* 0x0003e8000b000006 */
[----:B------:R1:W-:Y:S02]  /*2fa0*/  ATOMS.XOR RZ, [UR6+0x10], R4 ;  /* 0x00001004ffff798c */ /* 0x0003e4000b800006 */
.L_x_57:
[----:B------:R-:W-:Y:S05]  /*2fb0*/  BSYNC B0 ;  /* 0x0000000000007941 */ /* 0x000fea0003800000 */
.L_x_56:
[----:B------:R-:W-:Y:S05]  /*2fc0*/  BRA.U UP0, `(.L_x_62) ;  /* 0x00000001006c7547 */ /* 0x000fea000b800000 */
[----:B------:R-:W-:-:S03]  /*2fd0*/  UMOV UR7, 0xffffffff ;  /* 0xffffffff00077882 */ /* 0x000fc60000000000 */
[----:B------:R-:W-:Y:S05]  /*2fe0*/  BRA.DIV UR7, `(.L_x_63) ;  /* 0x0000008a07847947 */ /* 0x000fea000b800000 */
[----:B------:R-:W-:-:S13]  /*2ff0*/  ELECT P6, URZ, PT ;  /* 0x0000000000ff782f */ /* 0x000fda00038c0000 */
.L_x_155:
[----:B------:R-:W-:Y:S05]  /*3000*/  @!P6 BRA `(.L_x_62) ;  /* 0x00000000005ce947 */ /* 0x000fea0003800000 */
[----:B-1----:R-:W1:Y:S02]  /*3010*/  LDS R3, [UR6+0x10] ;  /* 0x00001006ff037984 */ /* 0x002e640008000800 */
[----:B-1----:R-:W-:-:S04]  /*3020*/  SHF.L.U32 R3, R3, 0x1f, RZ ;  /* 0x0000001f03037819 */ /* 0x002fc800000006ff */
[----:B------:R-:W1:Y:S02]  /*3030*/  SYNCS.PHASECHK.TRANS64.TRYWAIT P0, [UR6+0x8], R3 ;  /* 0x00000803ff0075a7 */ /* 0x000e640008001106 */
[----:B-1----:R-:W-:Y:S05]  /*3040*/  @P0 BRA `(.L_x_64) ;  /* 0x0000000000080947 */ /* 0x002fea0003800000 */
[----:B------:R-:W1:Y:S02]  /*3050*/  SYNCS.PHASECHK.TRANS64.TRYWAIT P0, [UR6+0x8], R3 ;  /* 0x00000803ff0075a7 */ /* 0x000e640008001106 */
[----:B-1----:R-:W-:Y:S05]  /*3060*/  @!P0 BRA `(.L_x_65) ;  /* 0x0000008800848947 */ /* 0x002fea0003800000 */
.L_x_64:
[----:B------:R-:W2:Y:S01]  /*3070*/  LDS R5, [UR37+0x110] ;  /* 0x00011025ff057984 */ /* 0x000ea20008000800 */
[----:B-1----:R-:W-:Y:S02]  /*3080*/  HFMA2 R2, -RZ, RZ, 0, 5.9604644775390625e-08 ;  /* 0x00000001ff027431 */ /* 0x002fe400000001ff */
[----:B------:R-:W-:Y:S01]  /*3090*/  IMAD.MOV.U32 R3, RZ, RZ, 0xffff ;  /* 0x0000ffffff037424 */ /* 0x000fe200078e00ff */
[----:B------:R-:W-:Y:S01]  /*30a0*/  UPRMT UR7, UR4, 0x654, UR8 ;  /* 0x0000065404077896 */ /* 0x000fe20008000008 */
[----:B--2---:R-:W-:-:S03]  /*30b0*/  IMAD.SHL.U32 R4, R5, 0x20, RZ ;  /* 0x0000002005047824 */ /* 0x004fc600078e00ff */
[-C--:B------:R-:W-:Y:S02]  /*30c0*/  SHF.L.U32 R3, R3, R5.reuse, RZ ;  /* 0x0000000503037219 */ /* 0x080fe400000006ff */
[----:B------:R-:W-:Y:S01]  /*30d0*/  SHF.L.U32 R5, R2, R5, RZ ;  /* 0x0000000502057219 */ /* 0x000fe200000006ff */
[----:B------:R2:W-:Y:S04]  /*30e0*/  STS [UR37+0x110], R4 ;  /* 0x00011004ff007988 */ /* 0x0005e80008000825 */
[----:B------:R2:W-:Y:S04]  /*30f0*/  ATOMS.OR RZ, [UR6+0x14], R3 ;  /* 0x00001403ffff798c */ /* 0x0005e8000b000006 */
[----:B------:R2:W-:Y:S01]  /*3100*/  ATOMS.OR RZ, [UR6+0x18], R5 ;  /* 0x00001805ffff798c */ /* 0x0005e2000b000006 */
[----:B------:R-:W-:Y:S03]  /*3110*/  SYNCS.ARRIVE.TRANS64.RED.A1T0 RZ, [UR7], RZ ;  /* 0x000000ffffff79a7 */ /* 0x000fe60008100407 */
[----:B------:R2:W-:Y:S01]  /*3120*/  ATOMS.XOR RZ, [UR6+0x10], R2 ;  /* 0x00001002ffff798c */ /* 0x0005e2000b800006 */
[----:B------:R-:W-:Y:S05]  /*3130*/  BRA `(.L_x_62) ;  /* 0x0000000000107947 */ /* 0x000fea0003800000 */
.L_x_55:
[----:B------:R-:W-:-:S05]  /*3140*/  MOV R2, 0xffffffff ;  /* 0xffffffff00027802 */ /* 0x000fca0000000f00 */
[----:B------:R1:W-:Y:S02]  /*3150*/  STS [UR37+0x110], R2 ;  /* 0x00011002ff007988 */ /* 0x0003e40008000825 */
[----:B-1----:R-:W-:Y:S02]  /*3160*/  MOV R2, 0x3180 ;  /* 0x0000318000027802 */ /* 0x002fe40000000f00 */
[----:B-----5:R-:W-:Y:S05]  /*3170*/  CALL.REL.NOINC `($__internal_1_$__cuda_sm10x_tcgen05_guardrail_trap_phase_invalid_during_alloc) ;  /* 0x0000009000247944 */ /* 0x020fea0003c00000 */
.L_x_62:
[----:B------:R-:W-:Y:S05]  /*3180*/  WARPSYNC.ALL ;  /* 0x0000000000007948 */ /* 0x000fea0003800000 */
[----:B------:R-:W3:Y:S01]  /*3190*/  S2UR UR8, SR_CgaCtaId ;  /* 0x00000000000879c3 */ /* 0x000ee20000008800 */
[----:B------:R-:W-:Y:S01]  /*31a0*/  UMOV UR6, 0x400 ;  /* 0x0000040000067882 */ /* 0x000fe20000000000 */
[----:B------:R-:W-:-:S06]  /*31b0*/  NOP ;  /* 0x0000000000007918 */ /* 0x000fcc0000000000 */
[----:B------:R-:W-:Y:S06]  /*31c0*/  BAR.ARV 0x6, 0xa0 ;  /* 0x0182800000007b1d */ /* 0x000fec0000002000 */
[----:B------:R-:W-:Y:S01]  /*31d0*/  LOP3.LUT R0, R0, 0xffff, RZ, 0xc0, !PT ;  /* 0x0000ffff00007812 */ /* 0x000fe200078ec0ff */
[----:B-1----:R-:W-:Y:S01]  /*31e0*/  IMAD.MOV.U32 R9, RZ, RZ, 0x1 ;  /* 0x00000001ff097424 */ /* 0x002fe200078e00ff */
[----:B------:R-:W-:Y:S01]  /*31f0*/  LOP3.LUT R8, R8, 0xffff, RZ, 0xc0, !PT ;  /* 0x0000ffff08087812 */ /* 0x000fe200078ec0ff */
[----:B------:R-:W-:Y:S01]  /*3200*/  UMOV UR22, URZ ;  /* 0x000000ff00167c82 */ /* 0x000fe20008000000 */
[----:B------:R-:W-:Y:S01]  /*3210*/  R2UR UR12, R0 ;  /* 0x00000000000c72ca */ /* 0x000fe200000e0000 */
[----:B------:R-:W-:Y:S01]  /*3220*/  UMOV UR21, URZ ;  /* 0x000000ff00157c82 */ /* 0x000fe20008000000 */
[----:B------:R-:W-:Y:S01]  /*3230*/  R2UR UR13, R8 ;  /* 0x00000000080d72ca */ /* 0x000fe200000e0000 */
[----:B------:R-:W-:Y:S01]  /*3240*/  IMAD.MOV.U32 R8, RZ, RZ, RZ ;  /* 0x000000ffff087224 */ /* 0x000fe200078e00ff */
[----:B------:R-:W-:-:S02]  /*3250*/  UISETP.NE.AND UP2, UPT, UR5, URZ, UPT ;  /* 0x000000ff0500728c */ /* 0x000fc4000bf45270 */
[----:B---3--:R-:W-:Y:S01]  /*3260*/  ULEA UR8, UR8, UR6, 0x18 ;  /* 0x0000000608087291 */ /* 0x008fe2000f8ec0ff */
[----:B------:R-:W1:Y:S03]  /*3270*/  LDCU UR6, c[0x0][0x38c] ;  /* 0x00007180ff0677ac */ /* 0x000e660008000800 */
[----:B------:R-:W-:Y:S02]  /*3280*/  UIADD3 UR14, UPT, UPT, UR8, 0xc400, URZ ;  /* 0x0000c400080e7890 */ /* 0x000fe4000fffe0ff */
[----:B------:R-:W-:-:S03]  /*3290*/  UIADD3 UR15, UPT, UPT, UR8, 0xf400, URZ ;  /* 0x0000f400080f7890 */ /* 0x000fc6000fffe0ff */
[----:B--2---:R-:W2:Y:S01]  /*32a0*/  LDS R2, [UR8+0x110] ;  /* 0x00011008ff027984 */ /* 0x004ea20008000800 */
[----:B------:R-:W-:Y:S02]  /*32b0*/  USHF.R.U32.HI UR14, URZ, 0x4, UR14 ;  /* 0x00000004ff0e7899 */ /* 0x000fe4000801160e */
[----:B------:R-:W-:Y:S02]  /*32c0*/  USHF.R.U32.HI UR15, URZ, 0x4, UR15 ;  /* 0x00000004ff0f7899 */ /* 0x000fe4000801160f */
[----:B------:R-:W-:Y:S02]  /*32d0*/  ULOP3.LUT UR14, UR14, 0x3fff, URZ, 0xc0, !UPT ;  /* 0x00003fff0e0e7892 */ /* 0x000fe4000f8ec0ff */
[----:B------:R-:W-:Y:S02]  /*32e0*/  ULOP3.LUT UR15, UR15, 0x3fff, URZ, 0xc0, !UPT ;  /* 0x00003fff0f0f7892 */ /* 0x000fe4000f8ec0ff */
[----:B------:R-:W-:Y:S02]  /*32f0*/  ULOP3.LUT UR14, UR14, 0x10000, URZ, 0xfc, !UPT ;  /* 0x000100000e0e7892 */ /* 0x000fe4000f8efcff */
[----:B-1----:R-:W-:-:S02]  /*3300*/  UIADD3 UR6, UPT, UPT, UR6, 0x1f, URZ ;  /* 0x0000001f06067890 */ /* 0x002fc4000fffe0ff */
[----:B------:R-:W-:Y:S02]  /*3310*/  ULOP3.LUT UR15, UR15, 0x10000, URZ, 0xfc, !UPT ;  /* 0x000100000f0f7892 */ /* 0x000fe4000f8efcff */
[----:B------:R-:W-:Y:S01]  /*3320*/  USHF.R.S32.HI UR7, URZ, 0x1f, UR6 ;  /* 0x0000001fff077899 */ /* 0x000fe20008011406 */
[----:B------:R-:W-:Y:S01]  /*3330*/  UMOV UR20, URZ ;  /* 0x000000ff00147c82 */ /* 0x000fe20008000000 */
[----:B------:R-:W-:Y:S02]  /*3340*/  UMOV UR26, 0x0 ;  /* 0x00000000001a7882 */ /* 0x000fe40000000000 */
[----:B------:R-:W-:Y:S01]  /*3350*/  ULEA.HI UR7, UR7, UR6, URZ, 0x5 ;  /* 0x0000000607077291 */ /* 0x000fe2000f8f28ff */
[----:B------:R-:W-:-:S03]  /*3360*/  UMOV UR27, 0x104004a0 ;  /* 0x104004a0001b7882 */ /* 0x000fc60000000000 */
[----:B------:R-:W-:-:S04]  /*3370*/  USHF.R.S32.HI UR7, URZ, 0x5, UR7 ;  /* 0x00000005ff077899 */ /* 0x000fc80008011407 */
[----:B------:R-:W-:-:S04]  /*3380*/  UISETP.LT.AND UP0, UPT, UR7, 0x1, UPT ;  /* 0x000000010700788c */ /* 0x000fc8000bf01270 */
[----:B------:R-:W-:Y:S01]  /*3390*/  USEL UR23, UR7, 0x1, !UP0 ;  /* 0x0000000107177887 */ /* 0x000fe2000c000000 */
[----:B--2---:R-:W-:Y:S02]  /*33a0*/  R2UR UR24, R2 ;  /* 0x00000000021872ca */ /* 0x004fe400000e0000 */
[----:B------:R-:W-:-:S13]  /*33b0*/  CS2R R2, SRZ ;  /* 0x0000000000027805 */ /* 0x000fda000001ff00 */
.L_x_73:
[C---:B------:R-:W-:Y:S02]  /*33c0*/  LEA R0, R8.reuse, UR8, 0x3 ;  /* 0x0000000808007c11 */ /* 0x040fe4000f8e18ff */
[----:B------:R-:W-:Y:S02]  /*33d0*/  SHF.L.U32 R5, R3, 0x1f, RZ ;  /* 0x0000001f03057819 */ /* 0x000fe400000006ff */
[----:B------:R-:W-:Y:S02]  /*33e0*/  LEA R4, R8, UR8, 0x4 ;  /* 0x0000000808047c11 */ /* 0x000fe4000f8e20ff */
[----:B------:R-:W1:Y:S02]  /*33f0*/  SYNCS.PHASECHK.TRANS64.TRYWAIT P0, [R0+URZ+0x80], R5 ;  /* 0x00008005000075a7 */ /* 0x000e6400080011ff */
[----:B-1-34-:R-:W-:Y:S05]  /*3400*/  @!P0 BRA `(.L_x_66) ;  /* 0x0000008400b48947 */ /* 0x01afea0003800000 */
.L_x_156:
[----:B-1----:R-:W1:Y:S01]  /*3410*/  LDS.128 R4, [R4+0xf0] ;  /* 0x0000f00004047984 */ /* 0x002e620000000c00 */
[----:B------:R-:W-:Y:S02]  /*3420*/  VIADD R0, R0, 0x90 ;  /* 0x0000009000007836 */ /* 0x000fe40000000000 */
[----:B------:R-:W-:Y:S01]  /*3430*/  VIADD R8, R8, 0x1 ;  /* 0x0000000108087836 */ /* 0x000fe20000000000 */
[----:B------:R-:W-:Y:S01]  /*3440*/  @!PT LDS RZ, [RZ] ;  /* 0x00000000fffff984 */ /* 0x000fe20000000800 */
[----:B------:R-:W-:Y:S01]  /*3450*/  @!PT LDS RZ, [RZ] ;  /* 0x00000000fffff984 */ /* 0x000fe20000000800 */
[----:B------:R-:W-:Y:S01]  /*3460*/  @!PT LDS RZ, [RZ] ;  /* 0x00000000fffff984 */ /* 0x000fe20000000800 */
[----:B------:R-:W-:Y:S01]  /*3470*/  @!PT LDS RZ, [RZ] ;  /* 0x00000000fffff984 */ /* 0x000fe20000000800 */
[----:B------:R2:W-:Y:S06]  /*3480*/  MEMBAR.ALL.CTA ;  /* 0x0000000000007992 */ /* 0x0005ec0000008000 */
[----:B--2---:R-:W2:Y:S01]  /*3490*/  FENCE.VIEW.ASYNC.S ;  /* 0x00000000000073c6 */ /* 0x004ea20000000000 */
[----:B------:R-:W-:-:S04]  /*34a0*/  PRMT R0, RZ, 0x654, R0 ;  /* 0x00000654ff007816 */ /* 0x000fc80000000000 */
[----:B--2---:R2:W-:Y:S01]  /*34b0*/  SYNCS.ARRIVE.TRANS64.RED.A1T0 RZ, [R0+URZ], RZ ;  /* 0x000000ff00ff79a7 */ /* 0x0045e200081004ff */
[----:B-1----:R-:W-:Y:S01]  /*34c0*/  LOP3.LUT P1, RZ, R6, 0x1, RZ, 0xc0, !PT ;  /* 0x0000000106ff7812 */ /* 0x002fe2000782c0ff */
[----:B--2---:R-:W-:-:S12]  /*34d0*/  BRA.U UP2, `(.L_x_67) ;  /* 0x0000000102cc7547 */ /* 0x004fd8000b800000 */
[----:B------:R-:W1:Y:S01]  /*34e0*/  LDCU UR6, c[0x0][0x38c] ;  /* 0x00007180ff0677ac */ /* 0x000e620008000800 */
[----:B------:R-:W-:Y:S02]  /*34f0*/  PLOP3.LUT P2, PT, PT, PT, PT, 0x80, 0x8 ;  /* 0x000000000008781c */ /* 0x000fe40003f4f070 */
[----:B------:R-:W-:Y:S01]  /*3500*/  SHF.L.U32 R5, R9, 0x1f, RZ ;  /* 0x0000001f09057819 */ /* 0x000fe200000006ff */
[----:B------:R-:W-:Y:S02]  /*3510*/  ULEA UR11, UR22, UR8, 0x3 ;  /* 0x00000008160b7291 */ /* 0x000fe4000f8e18ff */
[----:B-1----:R-:W-:-:S06]  /*3520*/  UISETP.GE.AND UP0, UPT, UR6, 0x1, UPT ;  /* 0x000000010600788c */ /* 0x002fcc000bf06270 */
[----:B------:R-:W-:-:S05]  /*3530*/  PLOP3.LUT P0, PT, PT, PT, UP0, 0x80, 0x8 ;  /* 0x000000000008781c */ /* 0x000fca0003f0f008 */
[----:B------:R-:W-:-:S08]  /*3540*/  @UP0 ULEA UR6, UR21, UR8, 0x3 ;  /* 0x0000000815060291 */ /* 0x000fd0000f8e18ff */
[----:B------:R-:W-:-:S04]  /*3550*/  @P0 SHF.L.U32 R0, R2, 0x1f, RZ ;  /* 0x0000001f02000819 */ /* 0x000fc800000006ff */
[----:B------:R1:W2:Y:S01]  /*3560*/  @P0 SYNCS.PHASECHK.TRANS64.TRYWAIT P2, [UR6], R0 ;  /* 0x00000000ff0005a7 */ /* 0x0002a20008041106 */
[----:B------:R-:W3:Y:S02]  /*3570*/  SYNCS.PHASECHK.TRANS64.TRYWAIT P0, [UR11+0xb0], R5 ;  /* 0x0000b005ff0075a7 */ /* 0x000ee4000800110b */
[----:B-123--:R-:W-:Y:S05]  /*3580*/  @!P0 BRA `(.L_x_68) ;  /* 0x0000008400688947 */ /* 0x00efea0003800000 */
.L_x_158:
[----:B------:R-:W-:Y:S01]  /*3590*/  UMOV UR19, UR20 ;  /* 0x0000001400137c82 */ /* 0x000fe20008000000 */
[----:B------:R-:W-:Y:S05]  /*35a0*/  BRA.U !UP0, `(.L_x_69) ;  /* 0x0000000108887547 */ /* 0x000fea000b800000 */
[----:B------:R-:W-:Y:S02]  /*35b0*/  UIADD3 UR19, UPT, UPT, UR23, UR20, URZ ;  /* 0x0000001417137290 */ /* 0x000fe4000fffe0ff */
[----:B------:R-:W-:Y:S02]  /*35c0*/  ULEA UR10, UR22, UR24, 0x8 ;  /* 0x00000018160a7291 */ /* 0x000fe4000f8e40ff */
[----:B------:R-:W-:Y:S01]  /*35d0*/  UPLOP3.LUT UP3, UPT, UPT, UPT, UPT, 0x40, 0x4 ;  /* 0x000000000004789c */ /* 0x000fe20003f6e870 */
[----:B------:R-:W-:Y:S01]  /*35e0*/  UMOV UR18, UR7 ;  /* 0x0000000700127c82 */ /* 0x000fe20008000000 */
[----:B------:R-:W-:-:S09]  /*35f0*/  UMOV UR17, UR21 ;  /* 0x0000001500117c82 */ /* 0x000fd20008000000 */
.L_x_72:
[----:B--2---:R-:W-:Y:S01]  /*3600*/  ULEA UR9, UR17, UR8, 0x3 ;  /* 0x0000000811097291 */ /* 0x004fe2000f8e18ff */
[----:B---3--:R-:W-:Y:S11]  /*3610*/  @P2 BRA `(.L_x_70) ;  /* 0x00000000000c2947 */ /* 0x008ff60003800000 */
[----:B-1----:R-:W-:Y:S04]  /*3620*/  SHF.L.U32 R5, R2, 0x1f, RZ ;  /* 0x0000001f02057819 */ /* 0x002fe800000006ff */
[----:B------:R-:W1:Y:S02]  /*3630*/  SYNCS.PHASECHK.TRANS64.TRYWAIT P0, [UR9], R5 ;  /* 0x00000005ff0075a7 */ /* 0x000e640008001109 */
[----:B-1----:R-:W-:Y:S05]  /*3640*/  @!P0 BRA `(.L_x_71) ;  /* 0x0000008400508947 */ /* 0x002fea0003800000 */
.L_x_70:
[----:B------:R-:W-:Y:S01]  /*3650*/  UISETP.NE.AND UP0, UPT, UR18, 0x1, UPT ;  /* 0x000000011200788c */ /* 0x000fe2000bf05270 */
[----:B------:R-:W-:Y:S01]  /*3660*/  PLOP3.LUT P2, PT, PT, PT, PT, 0x80, 0x8 ;  /* 0x000000000008781c */ /* 0x000fe20003f4f070 */
[----:B------:R-:W-:Y:S02]  /*3670*/  UIADD3 UR21, UPT, UPT, UR17, 0x1, URZ ;  /* 0x0000000111157890 */ /* 0x000fe4000fffe0ff */
[----:B------:R-:W-:Y:S02]  /*3680*/  ULEA UR28, UR17, UR15, 0x8 ;  /* 0x0000000f111c7291 */ /* 0x000fe4000f8e40ff */
[----:B------:R-:W-:Y:S01]  /*3690*/  UISETP.NE.AND UP1, UPT, UR21, 0x3, UPT ;  /* 0x000000031500788c */ /* 0x000fe2000bf25270 */
[----:B------:R-:W-:Y:S01]  /*36a0*/  PLOP3.LUT P0, PT, PT, PT, UP0, 0x80, 0x8 ;  /* 0x000000000008781c */ /* 0x000fe20003f0f008 */
[----:B------:R-:W-:Y:S02]  /*36b0*/  ULEA UR30, UR17, UR14, 0x8 ;  /* 0x0000000e111e7291 */ /* 0x000fe4000f8e40ff */
[----:B------:R-:W-:Y:S02]  /*36c0*/  USEL UR16, URZ, 0x1, UP1 ;  /* 0x00000001ff107887 */ /* 0x000fe40008800000 */
[----:B------:R-:W-:Y:S02]  /*36d0*/  USEL UR21, UR21, URZ, UP1 ;  /* 0x000000ff15157287 */ /* 0x000fe40008800000 */
[----:B------:R-:W-:Y:S02]  /*36e0*/  UIADD3 UR9, UPT, UPT, UR9, 0x18, URZ ;  /* 0x0000001809097890 */ /* 0x000fe4000fffe0ff */
[----:B------:R-:W-:Y:S01]  /*36f0*/  @UP0 ULEA UR6, UR21, UR8, 0x3 ;  /* 0x0000000815060291 */ /* 0x000fe2000f8e18ff */
[----:B------:R-:W-:Y:S01]  /*3700*/  LOP3.LUT R2, R2, UR16, RZ, 0x3c, !PT ;  /* 0x0000001002027c12 */ /* 0x000fe2000f8e3cff */
[----:B------:R-:W-:Y:S01]  /*3710*/  UMOV UR29, 0xc0004010 ;  /* 0xc0004010001d7882 */ /* 0x000fe20000000000 */
[----:B------:R-:W-:Y:S01]  /*3720*/  UMOV UR31, 0xc0004010 ;  /* 0xc0004010001f7882 */ /* 0x000fe20000000000 */
[----:B------:R-:W-:Y:S01]  /*3730*/  UIADD3 UR20, UPT, UPT, UR20, 0x1, URZ ;  /* 0x0000000114147890 */ /* 0x000fe2000fffe0ff */
[----:B-1----:R-:W-:Y:S01]  /*3740*/  @P0 SHF.L.U32 R0, R2, 0x1f, RZ ;  /* 0x0000001f02000819 */ /* 0x002fe200000006ff */
[----:B------:R-:W-:Y:S02]  /*3750*/  UIADD3 UR18, UPT, UPT, UR18, -0x1, URZ ;  /* 0xffffffff12127890 */ /* 0x000fe4000fffe0ff */
[----:B------:R-:W-:Y:S01]  /*3760*/  UISETP.NE.AND UP0, UPT, UR20, UR19, UPT ;  /* 0x000000131400728c */ /* 0x000fe2000bf05270 */
[----:B------:R2:W3:Y:S01]  /*3770*/  @P0 SYNCS.PHASECHK.TRANS64.TRYWAIT P2, [UR6], R0 ;  /* 0x00000000ff0005a7 */ /* 0x0004e20008041106 */
[----:B------:R2:W-:Y:S01]  /*3780*/  UTCIMMA.2CTA gdesc[UR30], gdesc[UR28], tmem[UR10], tmem[UR26], idesc[UR27], UP3 ;  /* 0x00ff1a1c1e0075ea */ /* 0x0005e20009a0010a */
[----:B------:R-:W-:Y:S01]  /*3790*/  UPLOP3.LUT UP3, UPT, UPT, UPT, UPT, 0x80, 0x8 ;  /* 0x000000000008789c */ /* 0x000fe20003f6f070 */
[----:B------:R2:W-:Y:S01]  /*37a0*/  UTCBAR.2CTA.MULTICAST [UR9], URZ, UR13 ;  /* 0x000000ff090073e9 */ /* 0x0005e2000820080d */
[----:B------:R-:W-:Y:S04]  /*37b0*/  UMOV UR17, UR21 ;  /* 0x0000001500117c82 */ /* 0x000fe80008000000 */
[----:B------:R-:W-:Y:S05]  /*37c0*/  BRA.U UP0, `(.L_x_72) ;  /* 0xfffffffd008c7547 */ /* 0x000fea000b83ffff */
.L_x_69:
[----:B------:R-:W-:Y:S01]  /*37d0*/  UIADD3 UR11, UPT, UPT, UR11, 0xa0, URZ ;  /* 0x000000a00b0b7890 */ /* 0x000fe2000fffe0ff */
[----:B------:R-:W-:-:S08]  /*37e0*/  UMOV UR20, UR19 ;  /* 0x0000001300147c82 */ /* 0x000fd00008000000 */
[----:B------:R4:W-:Y:S01]  /*37f0*/  UTCBAR.2CTA.MULTICAST [UR11], URZ, UR12 ;  /* 0x000000ff0b0073e9 */ /* 0x0009e2000820080c */
[----:B------:R-:W-:Y:S02]  /*3800*/  NOP ;  /* 0x0000000000007918 */ /* 0x000fe40000000000 */
.L_x_67:
[----:B------:R-:W-:Y:S01]  /*3810*/  UIADD3 UR22, UPT, UPT, UR22, 0x1, URZ ;  /* 0x0000000116167890 */ /* 0x000fe2000fffe0ff */
[----:B------:R-:W-:-:S03]  /*3820*/  ISETP.NE.AND P0, PT, R8, 0x2, PT ;  /* 0x000000020800780c */ /* 0x000fc60003f05270 */
[----:B------:R-:W-:Y:S01]  /*3830*/  UISETP.NE.AND UP0, UPT, UR22, 0x2, UPT ;  /* 0x000000021600788c */ /* 0x000fe2000bf05270 */
[----:B-12---:R-:W-:Y:S02]  /*3840*/  SEL R0, RZ, 0x1, P0 ;  /* 0x00000001ff007807 */ /* 0x006fe40000000000 */
[----:B------:R-:W-:Y:S01]  /*3850*/  SEL R8, R8, RZ, P0 ;  /* 0x000000ff08087207 */ /* 0x000fe20000000000 */
[----:B------:R-:W-:Y:S01]  /*3860*/  USEL UR6, URZ, 0x1, UP0 ;  /* 0x00000001ff067887 */ /* 0x000fe20008000000 */
[----:B------:R-:W-:Y:S01]  /*3870*/  LOP3.LUT R3, R3, R0, RZ, 0x3c, !PT ;  /* 0x0000000003037212 */ /* 0x000fe200078e3cff */
[----:B------:R-:W-:-:S04]  /*3880*/  USEL UR22, UR22, URZ, UP0 ;  /* 0x000000ff16167287 */ /* 0x000fc80008000000 */
[----:B------:R-:W-:Y:S01]  /*3890*/  LOP3.LUT R9, R9, UR6, RZ, 0x3c, !PT ;  /* 0x0000000609097c12 */ /* 0x000fe2000f8e3cff */
[----:B------:R-:W-:Y:S07]  /*38a0*/  @P1 BRA `(.L_x_73) ;  /* 0xfffffff800c41947 */ /* 0x000fee000383ffff */
[----:B------:R-:W1:Y:S01]  /*38b0*/  S2UR UR6, SR_CgaCtaId ;  /* 0x00000000000679c3 */ /* 0x000e620000008800 */
[----:B------:R-:W-:Y:S01]  /*38c0*/  ELECT P0, URZ, PT ;  /* 0x0000000000ff782f */ /* 0x000fe20003800000 */
[----:B------:R-:W-:Y:S01]  /*38d0*/  HFMA2 R0, -RZ, RZ, 0, 5.9604644775390625e-08 ;  /* 0x00000001ff007431 */ /* 0x000fe200000001ff */
[----:B------:R-:W-:-:S05]  /*38e0*/  UMOV UR7, 0x40 ;  /* 0x0000004000077882 */ /* 0x000fca0000000000 */
[----:B------:R-:W-:Y:S01]  /*38f0*/  UVIRTCOUNT.DEALLOC.SMPOOL 0x80 ;  /* 0x000000800000784c */ /* 0x000fe20000000000 */
[----:B------:R-:W-:Y:S02]  /*3900*/  UISETP.NE.AND UP0, UPT, UR5, URZ, UPT ;  /* 0x000000ff0500728c */ /* 0x000fe4000bf05270 */
[----:B-1----:R-:W-:-:S09]  /*3910*/  ULEA UR6, UR6, UR7, 0x18 ;  /* 0x0000000706067291 */ /* 0x002fd2000f8ec0ff */
[----:B------:R1:W-:Y:S01]  /*3920*/  @P0 STS.U8 [UR6+0x1c], R0 ;  /* 0x00001c00ff000988 */ /* 0x0003e20008000006 */
[----:B------:R-:W-:Y:S05]  /*3930*/  BRA.U UP0, `(.L_x_74) ;  /* 0x0000000100587547 */ /* 0x000fea000b800000 */
[----:B------:R-:W-:Y:S01]  /*3940*/  UIADD3 UR7, UPT, UPT, UR8, 0xb0, URZ ;  /* 0x000000b008077890 */ /* 0x000fe2000fffe0ff */
[----:B------:R-:W-:-:S03]  /*3950*/  SHF.L.U32 R3, R9, 0x1f, RZ ;  /* 0x0000001f09037819 */ /* 0x000fc600000006ff */
[----:B------:R-:W-:-:S09]  /*3960*/  ULEA UR5, UR22, UR7, 0x3 ;  /* 0x0000000716057291 */ /* 0x000fd2000f8e18ff */
[----:B------:R-:W2:Y:S02]  /*3970*/  SYNCS.PHASECHK.TRANS64.TRYWAIT P0, [UR5], R3 ;  /* 0x00000003ff0075a7 */ /* 0x000ea40008001105 */
[----:B--2---:R-:W-:Y:S05]  /*3980*/  @!P0 BRA `(.L_x_75) ;  /* 0x0000008000988947 */ /* 0x004fea0003800000 */
.L_x_161:
[----:B------:R-:W-:-:S04]  /*3990*/  UIADD3 UR9, UPT, UPT, UR22, 0x1, URZ ;  /* 0x0000000116097890 */ /* 0x000fc8000fffe0ff */
[----:B------:R-:W-:-:S04]  /*39a0*/  UISETP.NE.AND UP1, UPT, UR9, 0x2, UPT ;  /* 0x000000020900788c */ /* 0x000fc8000bf25270 */
[----:B------:R-:W-:Y:S02]  /*39b0*/  USEL UR5, URZ, 0x1, UP1 ;  /* 0x00000001ff057887 */ /* 0x000fe40008800000 */
[----:B------:R-:W-:-:S04]  /*39c0*/  USEL UR9, UR9, URZ, UP1 ;  /* 0x000000ff09097287 */ /* 0x000fc80008800000 */
[----:B------:R-:W-:Y:S01]  /*39d0*/  ULEA UR9, UR9, UR7, 0x3 ;  /* 0x0000000709097291 */ /* 0x000fe2000f8e18ff */
[----:B-1----:R-:W-:-:S04]  /*39e0*/  LOP3.LUT R3, R9, UR5, RZ, 0x3c, !PT ;  /* 0x0000000509037c12 */ /* 0x002fc8000f8e3cff */
[----:B------:R-:W-:Y:S01]  /*39f0*/  SHF.L.U32 R3, R3, 0x1f, RZ ;  /* 0x0000001f03037819 */ /* 0x000fe200000006ff */
[----:B------:R-:W-:-:S04]  /*3a00*/  IMAD.U32 R0, RZ, RZ, UR9 ;  /* 0x00000009ff007e24 */ /* 0x000fc8000f8e00ff */
[----:B------:R1:W2:Y:S03]  /*3a10*/  SYNCS.PHASECHK.TRANS64.TRYWAIT P0, [R0+URZ], R3 ;  /* 0x00000003000075a7 */ /* 0x0002a600080011ff */
[----:B--2---:R-:W-:Y:S05]  /*3a20*/  @!P0 NANOSLEEP.SYNCS 0x989680 ;  /* 0x009896800000895d */ /* 0x004fea0003900000 */
[----:B------:R-:W2:Y:S02]  /*3a30*/  @!P0 SYNCS.PHASECHK.TRANS64 P0, [R0+URZ], R3 ;  /* 0x00000003000085a7 */ /* 0x000ea400080010ff */
[----:B--2---:R-:W-:Y:S05]  /*3a40*/  @P0 BRA `(.L_x_76) ;  /* 0x0000000000200947 */ /* 0x004fea0003800000 */
.L_x_77:
[----:B--2---:R2:W1:Y:S02]  /*3a50*/  SYNCS.PHASECHK.TRANS64.TRYWAIT P0, [R0+URZ], R3 ;  /* 0x00000003000075a7 */ /* 0x00446400080011ff */
[----:B-1----:R-:W-:Y:S05]  /*3a60*/  @!P0 NANOSLEEP.SYNCS 0x989680 ;  /* 0x009896800000895d */ /* 0x002fea0003900000 */
[----:B------:R-:W1:Y:S02]  /*3a70*/  @!P0 SYNCS.PHASECHK.TRANS64 P0, [R0+URZ], R3 ;  /* 0x00000003000085a7 */ /* 0x000e6400080010ff */
[----:B-1----:R-:W-:Y:S05]  /*3a80*/  @!P0 BRA `(.L_x_77) ;  /* 0xfffffffc00f08947 */ /* 0x002fea000383ffff */
[----:B------:R-:W-:Y:S05]  /*3a90*/  BRA `(.L_x_76) ;  /* 0x00000000000c7947 */ /* 0x000fea0003800000 */
.L_x_74:
[----:B------:R-:W-:-:S04]  /*3aa0*/  UIADD3 UR5, UPT, UPT, UR8, 0xe0, URZ ;  /* 0x000000e008057890 */ /* 0x000fc8000fffe0ff */
[----:B------:R-:W-:-:S09]  /*3ab0*/  UPRMT UR5, UR4, 0x654, UR5 ;  /* 0x0000065404057896 */ /* 0x000fd20008000005 */
[----:B------:R-:W-:Y:S03]  /*3ac0*/  SYNCS.ARRIVE.TRANS64.RED.A1T0 RZ, [UR5], RZ ;  /* 0x000000ffffff79a7 */ /* 0x000fe60008100405 */
.L_x_76:
[----:B-12---:R-:W-:Y:S01]  /*3ad0*/  SHF.L.U32 R3, RZ, 0x1f, RZ ;  /* 0x0000001fff037819 */ /* 0x006fe200000006ff */
[----:B------:R-:W-:Y:S01]  /*3ae0*/  UIADD3 UR5, UPT, UPT, UR8, 0xe0, URZ ;  /* 0x000000e008057890 */ /* 0x000fe2000fffe0ff */
[----:B------:R-:W-:Y:S02]  /*3af0*/  PLOP3.LUT P0, PT, PT, PT, UP0, 0x80, 0x8 ;  /* 0x000000000008781c */ /* 0x000fe40003f0f008 */
[----:B------:R-:W1:Y:S02]  /*3b00*/  SYNCS.PHASECHK.TRANS64.TRYWAIT P1, [UR8+0xe0], R3 ;  /* 0x0000e003ff0075a7 */ /* 0x000e640008021108 */
[----:B-1----:R-:W-:Y:S09]  /*3b10*/  @!P1 BRA `(.L_x_78) ;  /* 0x00000080004c9947 */ /* 0x002ff20003800000 */
.L_x_163:
[----:B------:R-:W-:Y:S01]  /*3b20*/  @!UP0 UPRMT UR5, UR4, 0x654, UR5 ;  /* 0x0000065404058896 */ /* 0x000fe20008000005 */
[----:B------:R-:W-:Y:S02]  /*3b30*/  UMOV UR8, 0xffff ;  /* 0x0000ffff00087882 */ /* 0x000fe40000000000 */
[----:B------:R-:W-:-:S06]  /*3b40*/  UMOV UR4, 0x1 ;  /* 0x0000000100047882 */ /* 0x000fcc0000000000 */
[----:B------:R-:W-:Y:S01]  /*3b50*/  @!P0 SYNCS.ARRIVE.TRANS64.RED.A1T0 RZ, [UR5], RZ ;  /* 0x000000ffffff89a7 */ /* 0x000fe20008100405 */
[----:B------:R-:W-:Y:S01]  /*3b60*/  NOP ;  /* 0x0000000000007918 */ /* 0x000fe20000000000 */
[----:B-1----:R-:W1:Y:S01]  /*3b70*/  LDS R0, [UR6+0x14] ;  /* 0x00001406ff007984 */ /* 0x002e620008000800 */
[----:B------:R-:W-:-:S04]  /*3b80*/  ULOP3.LUT UR5, UR24, 0xffff, URZ, 0xc0, !UPT ;  /* 0x0000ffff18057892 */ /* 0x000fc8000f8ec0ff */
[----:B------:R-:W-:-:S04]  /*3b90*/  USHF.R.U32.HI UR5, URZ, 0x5, UR5 ;  /* 0x00000005ff057899 */ /* 0x000fc80008011605 */
[----:B------:R-:W-:Y:S02]  /*3ba0*/  USHF.L.U32 UR8, UR8, UR5, URZ ;  /* 0x0000000508087299 */ /* 0x000fe400080006ff */
[----:B------:R-:W-:-:S04]  /*3bb0*/  USHF.L.U32 UR4, UR4, UR5, URZ ;  /* 0x0000000504047299 */ /* 0x000fc800080006ff */
[----:B-1----:R-:W-:-:S04]  /*3bc0*/  LOP3.LUT R0, R0, UR8, RZ, 0xc0, !PT ;  /* 0x0000000800007c12 */ /* 0x002fc8000f8ec0ff */
[----:B------:R-:W-:-:S13]  /*3bd0*/  ISETP.NE.AND P0, PT, R0, UR8, PT ;  /* 0x0000000800007c0c */ /* 0x000fda000bf05270 */
[----:B------:R-:W-:Y:S05]  /*3be0*/  @P0 BRA `(.L_x_79) ;  /* 0x0000000000580947 */ /* 0x000fea0003800000 */
[----:B------:R-:W1:Y:S02]  /*3bf0*/  LDS R0, [UR6+0x18] ;  /* 0x00001806ff007984 */ /* 0x000e640008000800 */
[----:B-1----:R-:W-:-:S04]  /*3c00*/  LOP3.LUT R0, R0, UR4, RZ, 0xc0, !PT ;  /* 0x0000000400007c12 */ /* 0x002fc8000f8ec0ff */
[----:B------:R-:W-:-:S13]  /*3c10*/  ISETP.NE.AND P0, PT, R0, UR4, PT ;  /* 0x0000000400007c0c */ /* 0x000fda000bf05270 */
[----:B------:R-:W-:Y:S05]  /*3c20*/  @P0 BRA `(.L_x_80) ;  /* 0x00000000003c0947 */ /* 0x000fea0003800000 */
[----:B------:R-:W1:Y:S01]  /*3c30*/  S2R R2, SR_LANEID ;  /* 0x0000000000027919 */ /* 0x000e620000000000 */
[----:B------:R-:W-:Y:S01]  /*3c40*/  ULOP3.LUT UR8, URZ, UR8, URZ, 0x33, !UPT ;  /* 0x00000008ff087292 */ /* 0x000fe2000f8e33ff */
[----:B------:R-:W-:Y:S01]  /*3c50*/  LOP3.LUT R4, RZ, UR4, RZ, 0x33, !PT ;  /* 0x00000004ff047c12 */ /* 0x000fe2000f8e33ff */
[----:B------:R-:W-:Y:S02]  /*3c60*/  VOTEU.ANY UR7, UPT, PT ;  /* 0x0000000000077886 */ /* 0x000fe400038e0100 */
[----:B------:R-:W-:Y:S01]  /*3c70*/  UFLO.U32 UR7, UR7 ;  /* 0x00000007000772bd */ /* 0x000fe200080e0000 */
[----:B------:R-:W2:Y:S01]  /*3c80*/  REDUX UR4, R4 ;  /* 0x00000000040473c4 */ /* 0x000ea20000000000 */
[----:B------:R-:W-:-:S06]  /*3c90*/  IMAD.U32 R0, RZ, RZ, UR8 ;  /* 0x00000008ff007e24 */ /* 0x000fcc000f8e00ff */
[----:B------:R1:W-:Y:S01]  /*3ca0*/  UTCATOMSWS.AND URZ, UR8 ;  /* 0x0000000800ff79e3 */ /* 0x0003e20008000000 */
[----:B------:R-:W3:Y:S01]  /*3cb0*/  REDUX UR5, R0 ;  /* 0x00000000000573c4 */ /* 0x000ee20000000000 */
[----:B-1----:R-:W-:Y:S01]  /*3cc0*/  ISETP.EQ.U32.AND P0, PT, R2, UR7, PT ;  /* 0x0000000702007c0c */ /* 0x002fe2000bf02070 */
[----:B--2---:R-:W-:Y:S01]  /*3cd0*/  IMAD.U32 R2, RZ, RZ, UR4 ;  /* 0x00000004ff027e24 */ /* 0x004fe2000f8e00ff */
[----:B---3--:R-:W-:-:S11]  /*3ce0*/  MOV R3, UR5 ;  /* 0x0000000500037c02 */ /* 0x008fd60008000f00 */
[----:B------:R1:W-:Y:S04]  /*3cf0*/  @P0 ATOMS.AND RZ, [UR6+0x14], R3 ;  /* 0x00001403ffff098c */ /* 0x0003e8000a800006 */
[----:B------:R1:W-:Y:S01]  /*3d00*/  @P0 ATOMS.AND RZ, [UR6+0x18], R2 ;  /* 0x00001802ffff098c */ /* 0x0003e2000a800006 */
[----:B------:R-:W-:Y:S05]  /*3d10*/  BRA `(.L_x_81) ;  /* 0x0000000000147947 */ /* 0x000fea0003800000 */
.L_x_80:
[----:B------:R-:W-:Y:S02]  /*3d20*/  MOV R2, 0x3d40 ;  /* 0x00003d4000027802 */ /* 0x000fe40000000f00 */
[----:B---345:R-:W-:Y:S05]  /*3d30*/  CALL.REL.NOINC `($__internal_0_$__cuda_sm10x_tcgen05_guardrail_trap_col_being_dealloced_not_returned_by_alloc) ;  /* 0x0000008400287944 */ /* 0x038fea0003c00000 */
[----:B------:R-:W-:Y:S05]  /*3d40*/  BRA `(.L_x_81) ;  /* 0x0000000000087947 */ /* 0x000fea0003800000 */
.L_x_79:
[----:B------:R-:W-:Y:S02]  /*3d50*/  MOV R2, 0x3d70 ;  /* 0x00003d7000027802 */ /* 0x000fe40000000f00 */
[----:B---345:R-:W-:Y:S05]  /*3d60*/  CALL.REL.NOINC `($__internal_2_$__cuda_sm10x_tcgen05_guardrail_trap_unallocated_columns_being_dealloced) ;  /* 0x0000008400347944 */ /* 0x038fea0003c00000 */
.L_x_81:
[----:B------:R-:W-:Y:S01]  /*3d70*/  NOP ;  /* 0x0000000000007918 */ /* 0x000fe20000000000 */
[----:B----4-:R-:W-:Y:S05]  /*3d80*/  EXIT ;  /* 0x000000000000794d */ /* 0x010fea0003800000 */
.L_x_54:
[----:B------:R-:W-:-:S09]  /*3d90*/  UISETP.NE.OR UP5, UPT, UR10, 0x3, !UP5 ;  /* 0x000000030a00788c */ /* 0x000fd2000efa5670 */
[----:B------:R-:W-:Y:S05]  /*3da0*/  BRA.U UP5, `(.L_x_82) ;  /* 0x0000001105147547 */ /* 0x000fea000b800000 */
[----:B------:R-:W1:Y:S01]  /*3db0*/  LDC R0, c[0x0][0xb30] ;  /* 0x0002cc00ff007b82 */ /* 0x000e620000000800 */
[----:B------:R-:W2:Y:S01]  /*3dc0*/  LDCU.64 UR8, c[0x0][0x888] ;  /* 0x00011100ff0877ac */ /* 0x000ea20008000a00 */
[----:B------:R-:W-:Y:S02]  /*3dd0*/  HFMA2 R29, -RZ, RZ, 0, 0 ;  /* 0x00000000ff1d7431 */ /* 0x000fe400000001ff */
[----:B------:R-:W-:Y:S01]  /*3de0*/  IMAD.MOV.U32 R31, RZ, RZ, 0x1 ;  /* 0x00000001ff1f7424 */ /* 0x000fe200078e00ff */
[----:B------:R-:W-:Y:S01]  /*3df0*/  MOV R23, 0x2000 ;  /* 0x0000200000177802 */ /* 0x000fe20000000f00 */
[----:B------:R-:W3:Y:S01]  /*3e00*/  LDCU.64 UR4, c[0x0][0x890] ;  /* 0x00011200ff0477ac */ /* 0x000ee20008000a00 */
[----:B------:R-:W-:Y:S01]  /*3e10*/  IMAD.MOV.U32 R30, RZ, RZ, RZ ;  /* 0x000000ffff1e7224 */ /* 0x000fe200078e00ff */
[----:B------:R-:W4:Y:S01]  /*3e20*/  LDC R19, c[0x0][0x370] ;  /* 0x0000dc00ff137b82 */ /* 0x000f220000000800 */
[----:B------:R-:W-:Y:S01]  /*3e30*/  UMOV UR7, 0x400 ;  /* 0x0000040000077882 */ /* 0x000fe20000000000 */
[----:B------:R-:W-:-:S02]  /*3e40*/  UPLOP3.LUT UP1, UPT, UPT, UPT, UPT, 0x40, 0x4 ;  /* 0x000000000004789c */ /* 0x000fc40003f2e870 */
[----:B------:R-:W-:-:S04]  /*3e50*/  ULEA UR7, UR37, UR7, 0x18 ;  /* 0x0000000725077291 */ /* 0x000fc8000f8ec0ff */
[----:B------:R-:W4:Y:S01]  /*3e60*/  LDC R2, c[0x0][0xb0c] ;  /* 0x0002c300ff027b82 */ /* 0x000f220000000800 */
[----:B------:R-:W-:Y:S02]  /*3e70*/  UIADD3 UR13, UPT, UPT, UR7, 0x48, URZ ;  /* 0x00000048070d7890 */ /* 0x000fe4000fffe0ff */
[----:B--2---:R-:W-:Y:S02]  /*3e80*/  UISETP.NE.U32.AND UP2, UPT, UR8, URZ, UPT ;  /* 0x000000ff0800728c */ /* 0x004fe4000bf45070 */
[----:B------:R-:W-:Y:S02]  /*3e90*/  UIADD3 UR33, UPT, UPT, UR7, 0x30, URZ ;  /* 0x0000003007217890 */ /* 0x000fe4000fffe0ff */
[----:B---3--:R-:W-:Y:S01]  /*3ea0*/  UISETP.NE.U32.AND UP3, UPT, UR4, URZ, UPT ;  /* 0x000000ff0400728c */ /* 0x008fe2000bf65070 */
[----:B------:R-:W2:Y:S01]  /*3eb0*/  LDC R18, c[0x0][0xb20] ;  /* 0x0002c800ff127b82 */ /* 0x000ea20000000800 */
[----:B-1----:R-:W-:Y:S01]  /*3ec0*/  ISETP.NE.AND P1, PT, R0, 0x1, PT ;  /* 0x000000010000780c */ /* 0x002fe20003f25270 */
[----:B------:R-:W-:-:S02]  /*3ed0*/  UISETP.NE.AND.EX UP2, UPT, UR9, URZ, UPT, UP2 ;  /* 0x000000ff0900728c */ /* 0x000fc4000bf45320 */
[----:B------:R-:W-:Y:S02]  /*3ee0*/  UIADD3 UR25, UPT, UPT, UR7, 0x38, URZ ;  /* 0x0000003807197890 */ /* 0x000fe4000fffe0ff */
[----:B------:R-:W-:Y:S02]  /*3ef0*/  UIADD3 UR17, UPT, UPT, UR7, 0x40, URZ ;  /* 0x0000004007117890 */ /* 0x000fe4000fffe0ff */
[----:B------:R-:W1:Y:S01]  /*3f00*/  LDC.64 R32, c[0x0][0x348] ;  /* 0x0000d200ff207b82 */ /* 0x000e620000000a00 */
[----:B------:R-:W-:Y:S02]  /*3f10*/  UPRMT UR13, UR37, 0x654, UR13 ;  /* 0x00000654250d7896 */ /* 0x000fe4000800000d */
[----:B------:R-:W-:-:S05]  /*3f20*/  UISETP.NE.AND.EX UP3, UPT, UR5, URZ, UPT, UP3 ;  /* 0x000000ff0500728c */ /* 0x000fca000bf65330 */
[----:B------:R-:W3:Y:S08]  /*3f30*/  LDC.64 R16, c[0x0][0xb10] ;  /* 0x0002c400ff107b82 */ /* 0x000ef00000000a00 */
[----:B------:R-:W1:Y:S08]  /*3f40*/  LDC.64 R6, c[0x0][0xb18] ;  /* 0x0002c600ff067b82 */ /* 0x000e700000000a00 */
[----:B------:R-:W1:Y:S08]  /*3f50*/  LDC.64 R4, c[0x0][0xb28] ;  /* 0x0002ca00ff047b82 */ /* 0x000e700000000a00 */
[----:B--2-4-:R-:W1:Y:S02]  /*3f60*/  LDC R22, c[0x0][0x374] ;  /* 0x0000dd00ff167b82 */ /* 0x014e640000000800 */
.L_x_93:
[C---:B------:R-:W-:Y:S02]  /*3f70*/  LEA R0, R30.reuse, UR7, 0x3 ;  /* 0x000000071e007c11 */ /* 0x040fe4000f8e18ff */
[----:B------:R-:W-:Y:S02]  /*3f80*/  SHF.L.U32 R3, R29, 0x1f, RZ ;  /* 0x0000001f1d037819 */ /* 0x000fe400000006ff */
[----:B------:R-:W-:Y:S02]  /*3f90*/  LEA R24, R30, UR7, 0x4 ;  /* 0x000000071e187c11 */ /* 0x000fe4000f8e20ff */
[----:B--2---:R-:W2:Y:S02]  /*3fa0*/  SYNCS.PHASECHK.TRANS64.TRYWAIT P0, [R0+URZ+0x80], R3 ;  /* 0x00008003000075a7 */ /* 0x004ea400080011ff */
[----:B--2---:R-:W-:Y:S05]  /*3fb0*/  @!P0 BRA `(.L_x_83) ;  /* 0x0000007c003c8947 */ /* 0x004fea0003800000 */
.L_x_164:
[----:B------:R-:W-:Y:S01]  /*3fc0*/  ISETP.GE.AND P0, PT, R72, 0x1, PT ;  /* 0x000000014800780c */ /* 0x000fe20003f06270 */
[----:B------:R-:W4:Y:S01]  /*3fd0*/  LDS.128 R24, [R24+0xf0] ;  /* 0x0000f00018187984 */ /* 0x000f220000000c00 */
[----:B--2---:R-:W-:Y:S01]  /*3fe0*/  VIADD R0, R0, 0x90 ;  /* 0x0000009000007836 */ /* 0x004fe20000000000 */
[----:B------:R-:W-:Y:S01]  /*3ff0*/  @!PT LDS RZ, [RZ] ;  /* 0x00000000fffff984 */ /* 0x000fe20000000800 */
[----:B------:R-:W-:Y:S01]  /*4000*/  @!PT LDS RZ, [RZ] ;  /* 0x00000000fffff984 */ /* 0x000fe20000000800 */
[----:B------:R-:W-:Y:S01]  /*4010*/  @!PT LDS RZ, [RZ] ;  /* 0x00000000fffff984 */ /* 0x000fe20000000800 */
[----:B------:R-:W-:Y:S01]  /*4020*/  @!PT LDS RZ, [RZ] ;  /* 0x00000000fffff984 */ /* 0x000fe20000000800 */
[----:B------:R2:W-:Y:S06]  /*4030*/  MEMBAR.ALL.CTA ;  /* 0x0000000000007992 */ /* 0x0005ec0000008000 */
[----:B--2---:R-:W2:Y:S01]  /*4040*/  FENCE.VIEW.ASYNC.S ;  /* 0x00000000000073c6 */ /* 0x004ea20000000000 */
[----:B------:R-:W-:Y:S04]  /*4050*/  PRMT R0, RZ, 0x654, R0 ;  /* 0x00000654ff007816 */ /* 0x000fe80000000000 */
[----:B--2---:R2:W-:Y:S01]  /*4060*/  SYNCS.ARRIVE.TRANS64.RED.A1T0 RZ, [R0+URZ], RZ ;  /* 0x000000ff00ff79a7 */ /* 0x0045e200081004ff */
[----:B----4-:R-:W-:Y:S11]  /*4070*/  LOP3.LUT P3, RZ, R26, 0x1, RZ, 0xc0, !PT ;  /* 0x000000011aff7812 */ /* 0x010ff6000786c0ff */
[----:B------:R-:W-:Y:S02]  /*4080*/  @!UPT UIADD3 URZ, UPT, UPT, URZ, URZ, URZ ;  /* 0x000000fffffff290 */ /* 0x000fe4000fffe0ff */
[----:B------:R-:W-:Y:S02]  /*4090*/  @P3 MOV R13, R24 ;  /* 0x00000018000d3202 */ /* 0x000fe40000000f00 */
[----:B------:R-:W-:Y:S01]  /*40a0*/  @P3 LOP3.LUT R8, R25, 0xffff, RZ, 0xc0, !PT ;  /* 0x0000ffff19083812 */ /* 0x000fe200078ec0ff */
[----:B--2---:R-:W-:Y:S06]  /*40b0*/  @!P0 BRA `(.L_x_84) ;  /* 0x0000000000a48947 */ /* 0x004fec0003800000 */
[----:B-1----:R-:W-:Y:S01]  /*40c0*/  IMAD.HI.U32 R35, R22, R7, RZ ;  /* 0x0000000716237227 */ /* 0x002fe200078e00ff */
[----:B------:R-:W-:Y:S02]  /*40d0*/  ISETP.NE.AND P0, PT, R6, 0x1, PT ;  /* 0x000000010600780c */ /* 0x000fe40003f05270 */
[----:B------:R-:W-:Y:S01]  /*40e0*/  ISETP.NE.AND P2, PT, R72, 0x1, PT ;  /* 0x000000014800780c */ /* 0x000fe20003f45270 */
[----:B---3--:R-:W-:Y:S01]  /*40f0*/  IMAD.HI.U32 R34, R19, R16, RZ ;  /* 0x0000001013227227 */ /* 0x008fe200078e00ff */
[----:B------:R-:W-:Y:S02]  /*4100*/  SHF.R.U32.HI R35, RZ, R18, R35 ;  /* 0x00000012ff237219 */ /* 0x000fe40000011623 */
[----:B------:R-:W-:Y:S01]  /*4110*/  ISETP.NE.AND P4, PT, R2, 0x1, PT ;  /* 0x000000010200780c */ /* 0x000fe20003f85270 */
[----:B------:R-:W-:Y:S01]  /*4120*/  IMAD.HI.U32 R36, R13, R16, RZ ;  /* 0x000000100d247227 */ /* 0x000fe200078e00ff */
[----:B------:R-:W-:Y:S02]  /*4130*/  SHF.R.U32.HI R34, RZ, R17, R34 ;  /* 0x00000011ff227219 */ /* 0x000fe40000011622 */
[----:B------:R-:W-:Y:S01]  /*4140*/  SEL R3, R22, R35, !P0 ;  /* 0x0000002316037207 */ /* 0x000fe20004000000 */
[C---:B------:R-:W-:Y:S01]  /*4150*/  IMAD.HI.U32 R35, R8.reuse, R7, RZ ;  /* 0x0000000708237227 */ /* 0x040fe200078e00ff */
[----:B------:R-:W-:Y:S02]  /*4160*/  SEL R11, R19, R34, !P4 ;  /* 0x00000022130b7207 */ /* 0x000fe40006000000 */
[----:B------:R-:W-:Y:S01]  /*4170*/  SHF.R.U32.HI R36, RZ, R17, R36 ;  /* 0x00000011ff247219 */ /* 0x000fe20000011624 */
[----:B------:R-:W-:Y:S01]  /*4180*/  IMAD.HI.U32 R38, R3, R4, RZ ;  /* 0x0000000403267227 */ /* 0x000fe200078e00ff */
[----:B------:R-:W-:Y:S03]  /*4190*/  SHF.R.U32.HI R35, RZ, R18, R35 ;  /* 0x00000012ff237219 */ /* 0x000fe60000011623 */
[----:B------:R-:W-:Y:S01]  /*41a0*/  IMAD.HI.U32 R34, R11, R4, RZ ;  /* 0x000000040b227227 */ /* 0x000fe200078e00ff */
[----:B------:R-:W-:Y:S02]  /*41b0*/  @P2 SHF.R.U32.HI R3, RZ, R5, R38 ;  /* 0x00000005ff032219 */ /* 0x000fe40000011626 */
[----:B------:R-:W-:Y:S02]  /*41c0*/  SEL R9, R8, R35, !P0 ;  /* 0x0000002308097207 */ /* 0x000fe40004000000 */
[----:B------:R-:W-:Y:S01]  /*41d0*/  @P2 SHF.R.U32.HI R11, RZ, R5, R34 ;  /* 0x00000005ff0b2219 */ /* 0x000fe20000011622 */
[C---:B------:R-:W-:Y:S01]  /*41e0*/  IMAD R10, R72.reuse, R3, RZ ;  /* 0x00000003480a7224 */ /* 0x040fe200078e02ff */
[----:B------:R-:W-:Y:S01]  /*41f0*/  SEL R3, R13, R36, !P4 ;  /* 0x000000240d037207 */ /* 0x000fe20006000000 */
[C---:B------:R-:W-:Y:S03]  /*4200*/  IMAD.HI.U32 R14, R9.reuse, R4, RZ ;  /* 0x00000004090e7227 */ /* 0x040fe600078e00ff */
[----:B------:R-:W-:Y:S01]  /*4210*/  ISETP.GE.AND P0, PT, R9, R10, PT ;  /* 0x0000000a0900720c */ /* 0x000fe20003f06270 */
[C---:B------:R-:W-:Y:S01]  /*4220*/  IMAD R12, R72.reuse, R11, RZ ;  /* 0x0000000b480c7224 */ /* 0x040fe200078e02ff */
[-C--:B------:R-:W-:Y:S04]  /*4230*/  SHF.R.U32.HI R14, RZ, R5.reuse, R14 ;  /* 0x00000005ff0e7219 */ /* 0x080fe8000001160e */
[----:B------:R-:W-:Y:S02]  /*4240*/  ISETP.GE.OR P0, PT, R3, R12, P0 ;  /* 0x0000000c0300720c */ /* 0x000fe40000706670 */
[----:B------:R-:W-:Y:S05]  /*4250*/  SEL R15, R9, R14, !P2 ;  /* 0x0000000e090f7207 */ /* 0x000fea0005000000 */
[----:B------:R-:W-:Y:S04]  /*4260*/  IMAD.MOV R14, RZ, RZ, -R15 ;  /* 0x000000ffff0e7224 */ /* 0x000fe800078e0a0f */
[----:B------:R-:W-:Y:S02]  /*4270*/  IMAD R14, R72, R14, R9 ;  /* 0x0000000e480e7224 */ /* 0x000fe400078e0209 */
[C---:B------:R-:W-:Y:S05]  /*4280*/  @!P0 IMAD.HI.U32 R10, R3.reuse, R4, RZ ;  /* 0x00000004030a8227 */ /* 0x040fea00078e00ff */
[----:B------:R-:W-:Y:S04]  /*4290*/  @!P0 SHF.R.U32.HI R10, RZ, R5, R10 ;  /* 0x00000005ff0a8219 */ /* 0x000fe8000001160a */
[----:B------:R-:W-:Y:S01]  /*42a0*/  @!P0 SEL R0, R3, R10, !P2 ;  /* 0x0000000a03008207 */ /* 0x000fe20005000000 */
[----:B------:R-:W-:Y:S03]  /*42b0*/  IMAD.MOV R10, RZ, RZ, -R3 ;  /* 0x000000ffff0a7224 */ /* 0x000fe600078e0a03 */
[----:B------:R-:W-:Y:S01]  /*42c0*/  @!P0 IADD3 R15, PT, PT, R15, -R0, RZ ;  /* 0x800000000f0f8210 */ /* 0x000fe20007ffe0ff */
[----:B------:R-:W-:Y:S01]  /*42d0*/  @!P0 IMAD R0, R11, R14, R0 ;  /* 0x0000000e0b008224 */ /* 0x000fe200078e0200 */
[----:B------:R-:W-:Y:S01]  /*42e0*/  IADD3 R11, PT, PT, -R9, RZ, RZ ;  /* 0x000000ff090b7210 */ /* 0x000fe20007ffe1ff */
[----:B------:R-:W-:Y:S02]  /*42f0*/  IMAD R13, R2, R10, R13 ;  /* 0x0000000a020d7224 */ /* 0x000fe400078e020d */
[----:B------:R-:W-:Y:S02]  /*4300*/  @!P0 IMAD R9, R15, R72, R3 ;  /* 0x000000480f098224 */ /* 0x000fe400078e0203 */
[----:B------:R-:W-:Y:S02]  /*4310*/  @!P0 IMAD.MOV.U32 R3, RZ, RZ, R0 ;  /* 0x000000ffff038224 */ /* 0x000fe400078e0000 */
[----:B------:R-:W-:Y:S02]  /*4320*/  IMAD R8, R6, R11, R8 ;  /* 0x0000000b06087224 */ /* 0x000fe400078e0208 */
[----:B------:R-:W-:Y:S02]  /*4330*/  IMAD R13, R3, R2, R13 ;  /* 0x00000002030d7224 */ /* 0x000fe400078e020d */
[----:B------:R-:W-:Y:S02]  /*4340*/  IMAD R8, R9, R6, R8 ;  /* 0x0000000609087224 */ /* 0x000fe400078e0208 */
.L_x_84:
[----:B------:R-:W-:Y:S05]  /*4350*/  BRA.U UP1, `(.L_x_85) ;  /* 0x0000000101107547 */ /* 0x000fea000b800000 */
[----:B------:R-:W-:Y:S04]  /*4360*/  MOV R0, UR6 ;  /* 0x0000000600007c02 */ /* 0x000fe80008000f00 */
[----:B------:R-:W-:Y:S04]  /*4370*/  SHF.L.U32 R3, R0, 0x1f, RZ ;  /* 0x0000001f00037819 */ /* 0x000fe800000006ff */
[----:B------:R-:W2:Y:S02]  /*4380*/  SYNCS.PHASECHK.TRANS64.TRYWAIT P0, [UR7+0x78], R3 ;  /* 0x00007803ff0075a7 */ /* 0x000ea40008001107 */
[----:B--2---:R-:W-:Y:S05]  /*4390*/  @!P0 BRA `(.L_x_86) ;  /* 0x0000007800588947 */ /* 0x004fea0003800000 */
.L_x_85:
[----:B------:R-:W-:Y:S02]  /*43a0*/  R2UR UR35, R21 ;  /* 0x00000000152372ca */ /* 0x000fe400000e0000 */
[----:B------:R-:W-:Y:S02]  /*43b0*/  R2UR UR34, R20 ;  /* 0x00000000142272ca */ /* 0x000fe400000e0000 */
[----:B------:R-:W-:Y:S02]  /*43c0*/  ISETP.NE.U32.AND P2, PT, RZ, UR4, PT ;  /* 0x00000004ff007c0c */ /* 0x000fe4000bf45070 */
[----:B------:R-:W-:Y:S02]  /*43d0*/  SHF.L.U32 R12, R31, 0x1f, RZ ;  /* 0x0000001f1f0c7819 */ /* 0x000fe400000006ff */
[----:B------:R-:W-:Y:S05]  /*43e0*/  ISETP.NE.AND.EX P2, PT, RZ, UR5, PT, P2 ;  /* 0x00000005ff007c0c */ /* 0x000fea000bf45320 */
[----:B------:R-:W-:Y:S02]  /*43f0*/  USHF.L.U32 UR35, UR35, 0x7, URZ ;  /* 0x0000000723237899 */ /* 0x000fe400080006ff */
[----:B------:R-:W-:Y:S01]  /*4400*/  USHF.L.U32 UR34, UR34, 0x8, URZ ;  /* 0x0000000822227899 */ /* 0x000fe200080006ff */
[----:B------:R-:W-:Y:S11]  /*4410*/  BRA.U !UP3, `(.L_x_87) ;  /* 0x000000010b347547 */ /* 0x000ff6000b800000 */
[----:B------:R-:W-:Y:S01]  /*4420*/  UPLOP3.LUT UP0, UPT, UPT, UPT, UP2, 0x80, 0x8 ;  /* 0x000000000008789c */ /* 0x000fe20003f0f020 */
[----:B--2---:R-:W-:Y:S02]  /*4430*/  HFMA2 R0, -RZ, RZ, 0, 5.9604644775390625e-08 ;  /* 0x00000001ff007431 */ /* 0x004fe400000001ff */
[----:B------:R-:W-:Y:S03]  /*4440*/  IMAD.MOV.U32 R153, RZ, RZ, 0x1 ;  /* 0x00000001ff997424 */ /* 0x000fe600078e00ff */
[----:B------:R-:W-:Y:S05]  /*4450*/  PLOP3.LUT P0, PT, PT, PT, UP0, 0x80, 0x8 ;  /* 0x000000000008781c */ /* 0x000fea0003f0f008 */
[----:B------:R-:W2:Y:S01]  /*4460*/  @UP0 LDCU.64 UR10, c[0x0][0x888] ;  /* 0x00011100ff0a07ac */ /* 0x000ea20008000a00 */
[----:B------:R-:W-:Y:S07]  /*4470*/  @UP0 UIMAD UR8, UR36, UR4, URZ ;  /* 0x00000004240802a4 */ /* 0x000fee000f8e02ff */
[----:B------:R-:W-:Y:S01]  /*4480*/  @!P0 PRMT R153, R0, 0x7610, R153 ;  /* 0x0000761000998816 */ /* 0x000fe20000000099 */
[----:B--2---:R-:W-:Y:S03]  /*4490*/  @UP0 UIMAD.WIDE UR10, UR8, 0x4, UR10 ;  /* 0x00000004080a08a5 */ /* 0x004fe6000f8e020a */
[----:B------:R-:W2:Y:S03]  /*44a0*/  @!UP0 LDCU UR8, c[0x0][0x880] ;  /* 0x00011000ff0887ac */ /* 0x000ea60008000800 */
[----:B------:R-:W-:Y:S01]  /*44b0*/  IMAD.U32 R10, RZ, RZ, UR10 ;  /* 0x0000000aff0a7e24 */ /* 0x000fe2000f8e00ff */
[----:B------:R-:W-:Y:S05]  /*44c0*/  MOV R11, UR11 ;  /* 0x0000000b000b7c02 */ /* 0x000fea0008000f00 */
[----:B-----5:R4:W5:Y:S02]  /*44d0*/  @P0 LDG.E R82, desc[UR46][R10.64] ;  /* 0x0000002e0a520981 */ /* 0x020964000c1e1900 */
[----:B--2-4-:R-:W-:Y:S07]  /*44e0*/  @!P0 IMAD.U32 R82, RZ, RZ, UR8 ;  /* 0x00000008ff528e24 */ /* 0x014fee000f8e00ff */
.L_x_87:
[----:B-----5:R-:W-:Y:S01]  /*44f0*/  @!P2 ISETP.EQ.AND P0, PT, R82, RZ, PT ;  /* 0x000000ff5200a20c */ /* 0x020fe20003f02270 */
[----:B------:R-:W-:Y:S01]  /*4500*/  @!UPT UIADD3 URZ, UPT, UPT, URZ, URZ, URZ ;  /* 0x000000fffffff290 */ /* 0x000fe2000fffe0ff */
[----:B------:R-:W-:Y:S11]  /*4510*/  @!P2 BRA `(.L_x_88) ;  /* 0x000000000014a947 */ /* 0x000ff60003800000 */
[----:B------:R-:W-:Y:S02]  /*4520*/  LOP3.LUT P2, RZ, R153, 0xff, RZ, 0xc0, !PT ;  /* 0x000000ff99ff7812 */ /* 0x000fe4000784c0ff */
[----:B------:R-:W-:Y:S04]  /*4530*/  PLOP3.LUT P0, PT, PT, PT, UP0, 0x80, 0x8 ;  /* 0x000000000008781c */ /* 0x000fe80003f0f008 */
[----:B------:R-:W-:Y:S07]  /*4540*/  PLOP3.LUT P0, PT, P0, PT, PT, 0x8, 0x80 ;  /* 0x000000000080781c */ /* 0x000fee000070e170 */
[----:B------:R-:W-:Y:S11]  /*4550*/  @P2 ISETP.EQ.AND P0, PT, R82, RZ, PT ;  /* 0x000000ff5200220c */ /* 0x000ff60003f02270 */
[----:B------:R-:W-:Y:S02]  /*4560*/  @!UPT UIADD3 URZ, UPT, UPT, URZ, URZ, URZ ;  /* 0x000000fffffff290 */ /* 0x000fe4000fffe0ff */
.L_x_88:
[----:B------:R-:W4:Y:S01]  /*4570*/  SYNCS.PHASECHK.TRANS64.TRYWAIT P2, [UR7+0x50], R12 ;  /* 0x0000500cff0075a7 */ /* 0x000f220008041107 */
[----:B------:R-:W-:Y:S04]  /*4580*/  ELECT P4, URZ, PT ;  /* 0x0000000000ff782f */ /* 0x000fe80003880000 */
[----:B------:R-:W-:Y:S11]  /*4590*/  PLOP3.LUT P4, PT, P0, P4, PT, 0xf2, 0x2f ;  /* 0x00000000002f781c */ /* 0x000ff60000789e72 */
[----:B------:R-:W-:Y:S02]  /*45a0*/  @!UPT UIADD3 URZ, UPT, UPT, URZ, URZ, URZ ;  /* 0x000000fffffff290 */ /* 0x000fe4000fffe0ff */
[----:B-1----:R-:W-:Y:S05]  /*45b0*/  @!P4 IADD3 R9, P0, PT, R32, 0x580, RZ ;  /* 0x000005802009c810 */ /* 0x002fea0007f1e0ff */
[----:B--2---:R-:W-:Y:S01]  /*45c0*/  @!P4 IMAD.X R0, RZ, RZ, R33, P0 ;  /* 0x000000ffff00c224 */ /* 0x004fe200000e0621 */
[----:B----4-:R-:W-:Y:S07]  /*45d0*/  @!P2 BRA `(.L_x_89) ;  /* 0x0000007400e0a947 */ /* 0x010fee0003800000 */
.L_x_167:
[----:B------:R-:W-:Y:S01]  /*45e0*/  @!P4 R2UR UR8, R0 ;  /* 0x000000000008c2ca */ /* 0x000fe200000e0000 */
[----:B------:R-:W-:Y:S01]  /*45f0*/  VOTEU.ALL UP1, P4 ;  /* 0x0000000000ff7886 */ /* 0x000fe20002020000 */
[----:B------:R-:W-:Y:S01]  /*4600*/  @!P4 R2UR UR9, R9 ;  /* 0x000000000909c2ca */ /* 0x000fe200000e0000 */
[----:B------:R-:W-:Y:S01]  /*4610*/  @!P4 IMAD.MOV.U32 R0, RZ, RZ, 0x2000 ;  /* 0x00002000ff00c424 */ /* 0x000fe200078e00ff */
[----:B------:R-:W-:Y:S01]  /*4620*/  UMOV UR10, 0x0 ;  /* 0x00000000000a7882 */ /* 0x000fe20000000000 */
[----:B------:R-:W-:Y:S01]  /*4630*/  UMOV UR11, 0x10000000 ;  /* 0x10000000000b7882 */ /* 0x000fe20000000000 */
[----:B------:R-:W-:Y:S01]  /*4640*/  @!UP1 UIADD3 UR32, UPT, UPT, UR7, 0x200, URZ ;  /* 0x0000020007209890 */ /* 0x000fe2000fffe0ff */
[----:B------:R-:W-:Y:S01]  /*4650*/  @!P4 IADD3 R9, P0, PT, R32, 0x580, RZ ;  /* 0x000005802009c810 */ /* 0x000fe20007f1e0ff */
[----:B------:R-:W-:Y:S05]  /*4660*/  VOTEU.ALL UP1, P4 ;  /* 0x0000000000ff7886 */ /* 0x000fea0002020000 */
[----:B------:R-:W-:Y:S01]  /*4670*/  IMAD.U32 R11, RZ, RZ, UR8 ;  /* 0x00000008ff0b7e24 */ /* 0x000fe2000f8e00ff */
[----:B------:R-:W-:Y:S01]  /*4680*/  UPRMT UR8, UR37, 0x654, UR33 ;  /* 0x0000065425087896 */ /* 0x000fe20008000021 */
[----:B------:R-:W-:Y:S03]  /*4690*/  IMAD.U32 R10, RZ, RZ, UR9 ;  /* 0x00000009ff0a7e24 */ /* 0x000fe6000f8e00ff */
[----:B------:R-:W-:Y:S02]  /*46a0*/  @!P4 R2UR UR15, R11 ;  /* 0x000000000b0fc2ca */ /* 0x000fe400000e0000 */
[----:B------:R-:W-:Y:S11]  /*46b0*/  @!P4 R2UR UR14, R10 ;  /* 0x000000000a0ec2ca */ /* 0x000ff600000e0000 */
[----:B------:R-:W-:Y:S02]  /*46c0*/  @!UPT UIADD3 URZ, UPT, UPT, URZ, URZ, URZ ;  /* 0x000000fffffff290 */ /* 0x000fe4000fffe0ff */
[----:B------:R2:W-:Y:S01]  /*46d0*/  @!UP1 UTMALDG.3D [UR32], [UR14], desc[UR10] ;  /* 0x00000a200e0095b4 */ /* 0x0005e20008011000 */
[----:B------:R4:W-:Y:S01]  /*46e0*/  @!P4 SYNCS.ARRIVE.TRANS64.RED.A0TR RZ, [UR7+0x30], R0 ;  /* 0x00003000ffffc9a7 */ /* 0x0009e20008300407 */
[----:B------:R-:W-:Y:S01]  /*46f0*/  SYNCS.ARRIVE.TRANS64.RED.A1T0 RZ, [UR8], RZ ;  /* 0x000000ffffff79a7 */ /* 0x000fe20008100408 */
[----:B----4-:R-:W-:Y:S01]  /*4700*/  @!P4 IMAD.X R0, RZ, RZ, R33, P0 ;  /* 0x000000ffff00c224 */ /* 0x010fe200000e0621 */
[----:B------:R-:W4:Y:S02]  /*4710*/  SYNCS.PHASECHK.TRANS64.TRYWAIT P2, [UR7+0x58], R12 ;  /* 0x0000580cff0075a7 */ /* 0x000f240008041107 */
[----:B--2-4-:R-:W-:Y:S05]  /*4720*/  @!P2 BRA `(.L_x_90) ;  /* 0x0000007400a4a947 */ /* 0x014fea0003800000 */
.L_x_169:
        /* <DEDUP_REMOVED lines=8> */
[----:B------:R-:W-:Y:S01]  /*47b0*/  @!UP1 UIADD3 UR24, UPT, UPT, UR7, 0x2200, URZ ;  /* 0x0000220007189890 */ /* 0x000fe2000fffe0ff */
[----:B------:R-:W-:Y:S01]  /*47c0*/  VOTEU.ALL UP1, P4 ;  /* 0x0000000000ff7886 */ /* 0x000fe20002020000 */
[----:B------:R-:W-:Y:S01]  /*47d0*/  UMOV UR27, UR35 ;  /* 0x00000023001b7c82 */ /* 0x000fe20008000000 */
[----:B------:R-:W-:Y:S02]  /*47e0*/  UMOV UR28, UR36 ;  /* 0x00000024001c7c82 */ /* 0x000fe40008000000 */
[----:B------:R-:W-:Y:S01]  /*47f0*/  IMAD.U32 R11, RZ, RZ, UR8 ;  /* 0x00000008ff0b7e24 */ /* 0x000fe2000f8e00ff */
[----:B------:R-:W-:Y:S01]  /*4800*/  UPRMT UR8, UR37, 0x654, UR25 ;  /* 0x0000065425087896 */ /* 0x000fe20008000019 */
[----:B------:R-:W-:Y:S02]  /*4810*/  IMAD.U32 R10, RZ, RZ, UR9 ;  /* 0x00000009ff0a7e24 */ /* 0x000fe4000f8e00ff */
[----:B------:R-:W-:Y:S01]  /*4820*/  @!P4 IMAD.X R20, RZ, RZ, R33, P0 ;  /* 0x000000ffff14c224 */ /* 0x000fe200000e0621 */
[----:B------:R-:W-:Y:S02]  /*4830*/  @!P4 R2UR UR15, R11 ;  /* 0x000000000b0fc2ca */ /* 0x000fe400000e0000 */
[----:B------:R-:W-:Y:S11]  /*4840*/  @!P4 R2UR UR14, R10 ;  /* 0x000000000a0ec2ca */ /* 0x000ff600000e0000 */
[----:B------:R-:W-:Y:S02]  /*4850*/  @!UPT UIADD3 URZ, UPT, UPT, URZ, URZ, URZ ;  /* 0x000000fffffff290 */ /* 0x000fe4000fffe0ff */
[----:B------:R2:W-:Y:S01]  /*4860*/  @!UP1 UTMALDG.3D [UR24], [UR14], desc[UR10] ;  /* 0x00000a180e0095b4 */ /* 0x0005e20008011000 */
[----:B------:R2:W-:Y:S01]  /*4870*/  @!P4 SYNCS.ARRIVE.TRANS64.RED.A0TR RZ, [UR7+0x38], R0 ;  /* 0x00003800ffffc9a7 */ /* 0x0005e20008300407 */
[----:B------:R-:W-:Y:S01]  /*4880*/  SYNCS.ARRIVE.TRANS64.RED.A1T0 RZ, [UR8], RZ ;  /* 0x000000ffffff79a7 */ /* 0x000fe20008100408 */
[----:B------:R-:W4:Y:S02]  /*4890*/  SYNCS.PHASECHK.TRANS64.TRYWAIT P2, [UR7+0x60], R12 ;  /* 0x0000600cff0075a7 */ /* 0x000f240008041107 */
[----:B--2-4-:R-:W-:Y:S05]  /*48a0*/  @!P2 BRA `(.L_x_91) ;  /* 0x00000074005ca947 */ /* 0x014fea0003800000 */
.L_x_171:
[----:B------:R-:W2:Y:S01]  /*48b0*/  LDC.64 R14, c[0x0][0xb10] ;  /* 0x0002c400ff0e7b82 */ /* 0x000ea20000000a00 */
[----:B------:R-:W-:Y:S01]  /*48c0*/  @!P4 R2UR UR8, R20 ;  /* 0x000000001408c2ca */ /* 0x000fe200000e0000 */
[----:B------:R-:W-:Y:S01]  /*48d0*/  VOTEU.ALL UP1, P4 ;  /* 0x0000000000ff7886 */ /* 0x000fe20002020000 */
[----:B------:R-:W-:Y:S01]  /*48e0*/  @!P4 R2UR UR9, R21 ;  /* 0x000000001509c2ca */ /* 0x000fe200000e0000 */
[----:B------:R-:W-:Y:S01]  /*48f0*/  UMOV UR10, 0x0 ;  /* 0x00000000000a7882 */ /* 0x000fe20000000000 */
[----:B------:R-:W-:Y:S03]  /*4900*/  UMOV UR11, 0x10000000 ;  /* 0x10000000000b7882 */ /* 0x000fe60000000000 */
[----:B------:R-:W4:Y:S01]  /*4910*/  LDC.64 R10, c[0x0][0xb18] ;  /* 0x0002c600ff0a7b82 */ /* 0x000f220000000a00 */
[----:B------:R-:W-:Y:S01]  /*4920*/  @!UP1 UIADD3 UR18, UPT, UPT, UR34, 0x80, URZ ;  /* 0x0000008022129890 */ /* 0x000fe2000fffe0ff */
[----:B------:R-:W-:Y:S01]  /*4930*/  @P3 SHF.R.U32.HI R28, RZ, 0x10, R25 ;  /* 0x00000010ff1c3819 */ /* 0x000fe20000011619 */
[----:B------:R-:W-:Y:S01]  /*4940*/  @!UP1 UIADD3 UR16, UPT, UPT, UR7, 0x4200, URZ ;  /* 0x0000420007109890 */ /* 0x000fe2000fffe0ff */
[----:B------:R-:W-:Y:S01]  /*4950*/  VIADD R30, R30, 0x1 ;  /* 0x000000011e1e7836 */ /* 0x000fe20000000000 */
[----:B------:R-:W-:Y:S03]  /*4960*/  VOTEU.ALL UP1, P4 ;  /* 0x0000000000ff7886 */ /* 0x000fe60002020000 */
[----:B------:R-:W5:Y:S01]  /*4970*/  @!P1 LDC R0, c[0x0][0xb20] ;  /* 0x0002c800ff009b82 */ /* 0x000f620000000800 */
[----:B------:R-:W-:Y:S01]  /*4980*/  UMOV UR19, UR35 ;  /* 0x0000002300137c82 */ /* 0x000fe20008000000 */
[----:B------:R-:W-:Y:S01]  /*4990*/  IMAD.U32 R21, RZ, RZ, UR8 ;  /* 0x00000008ff157e24 */ /* 0x000fe2000f8e00ff */
[----:B------:R-:W-:Y:S05]  /*49a0*/  UMOV UR20, UR36 ;  /* 0x0000002400147c82 */ /* 0x000fea0008000000 */
[----:B-1----:R-:W1:Y:S01]  /*49b0*/  @!P1 LDC R3, c[0x0][0xb0c] ;  /* 0x0002c300ff039b82 */ /* 0x002e620000000800 */
[----:B------:R-:W-:Y:S01]  /*49c0*/  IMAD.U32 R20, RZ, RZ, UR9 ;  /* 0x00000009ff147e24 */ /* 0x000fe2000f8e00ff */
[----:B------:R-:W-:Y:S01]  /*49d0*/  UPRMT UR8, UR37, 0x654, UR17 ;  /* 0x0000065425087896 */ /* 0x000fe20008000011 */
[----:B------:R-:W-:Y:S03]  /*49e0*/  @!P4 R2UR UR15, R21 ;  /* 0x00000000150fc2ca */ /* 0x000fe600000e0000 */
[----:B------:R-:W-:Y:S01]  /*49f0*/  @!P4 R2UR UR14, R20 ;  /* 0x00000000140ec2ca */ /* 0x000fe200000e0000 */
[----:B------:R-:W-:Y:S11]  /*4a00*/  @!P4 IMAD.MOV.U32 R20, RZ, RZ, 0x2000 ;  /* 0x00002000ff14c424 */ /* 0x000ff600078e00ff */
[----:B------:R-:W-:Y:S01]  /*4a10*/  @!UPT UIADD3 URZ, UPT, UPT, URZ, URZ, URZ ;  /* 0x000000fffffff290 */ /* 0x000fe2000fffe0ff */
[----:B------:R1:W-:Y:S01]  /*4a20*/  @!UP1 UTMALDG.3D [UR16], [UR14], desc[UR10] ;  /* 0x00000a100e0095b4 */ /* 0x0003e20008011000 */
[----:B------:R1:W-:Y:S02]  /*4a30*/  @!P4 SYNCS.ARRIVE.TRANS64.RED.A0TR RZ, [UR7+0x40], R20 ;  /* 0x00004014ffffc9a7 */ /* 0x0003e40008300407 */
[----:B-1----:R-:W-:Y:S01]  /*4a40*/  @!P1 ISETP.NE.AND P2, PT, R3, 0x1, PT ;  /* 0x000000010300980c */ /* 0x002fe20003f45270 */
[C---:B--2---:R-:W-:Y:S01]  /*4a50*/  @!P1 IMAD.HI.U32 R14, R13.reuse, R14, RZ ;  /* 0x0000000e0d0e9227 */ /* 0x044fe200078e00ff */
[----:B----4-:R-:W-:Y:S03]  /*4a60*/  @!P1 ISETP.NE.AND P0, PT, R10, 0x1, PT ;  /* 0x000000010a00980c */ /* 0x010fe60003f05270 */
[C---:B------:R-:W-:Y:S01]  /*4a70*/  @!P1 IMAD.HI.U32 R11, R8.reuse, R11, RZ ;  /* 0x0000000b080b9227 */ /* 0x040fe200078e00ff */
[----:B------:R-:W-:Y:S04]  /*4a80*/  @!P1 SHF.R.U32.HI R14, RZ, R15, R14 ;  /* 0x0000000fff0e9219 */ /* 0x000fe8000001160e */
[----:B-----5:R-:W-:Y:S01]  /*4a90*/  @!P1 SHF.R.U32.HI R9, RZ, R0, R11 ;  /* 0x00000000ff099219 */ /* 0x020fe2000001160b */
[----:B------:R-:W-:Y:S01]  /*4aa0*/  SYNCS.ARRIVE.TRANS64.RED.A1T0 RZ, [UR8], RZ ;  /* 0x000000ffffff79a7 */ /* 0x000fe20008100408 */
[----:B------:R-:W-:Y:S02]  /*4ab0*/  @!P1 SEL R14, R13, R14, !P2 ;  /* 0x0000000e0d0e9207 */ /* 0x000fe40005000000 */
[----:B------:R-:W-:Y:S01]  /*4ac0*/  @!P1 SEL R9, R8, R9, !P0 ;  /* 0x0000000908099207 */ /* 0x000fe20004000000 */
[----:B------:R-:W1:Y:S04]  /*4ad0*/  SYNCS.PHASECHK.TRANS64.TRYWAIT P5, [UR7+0x68], R12 ;  /* 0x0000680cff0075a7 */ /* 0x000e6800080a1107 */
[----:B------:R-:W-:Y:S02]  /*4ae0*/  @!P1 IMAD.IADD R0, R9, 0x1, -R14 ;  /* 0x0000000109009824 */ /* 0x000fe400078e0a0e */
[----:B------:R-:W-:Y:S02]  /*4af0*/  @!P1 IMAD.IADD R9, R14, 0x1, -R9 ;  /* 0x000000010e099824 */ /* 0x000fe400078e0a09 */
[----:B------:R-:W-:Y:S02]  /*4b00*/  @!P1 IMAD R13, R0, R3, R13 ;  /* 0x00000003000d9224 */ /* 0x000fe400078e020d */
[----:B------:R-:W-:Y:S01]  /*4b10*/  @!P1 IMAD R8, R9, R10, R8 ;  /* 0x0000000a09089224 */ /* 0x000fe200078e0208 */
[----:B-1----:R-:W-:Y:S06]  /*4b20*/  @!P5 BRA `(.L_x_92) ;  /* 0x0000007000d4d947 */ /* 0x002fec0003800000 */
.L_x_173:
[----:B-1----:R-:W-:Y:S01]  /*4b30*/  @!P4 IADD3 R3, P0, PT, R32, 0x580, RZ ;  /* 0x000005802003c810 */ /* 0x002fe20007f1e0ff */
[----:B------:R-:W-:Y:S01]  /*4b40*/  VOTEU.ALL UP1, P4 ;  /* 0x0000000000ff7886 */ /* 0x000fe20002020000 */
[----:B------:R-:W-:Y:S01]  /*4b50*/  UMOV UR18, 0x0 ;  /* 0x0000000000127882 */ /* 0x000fe20000000000 */
[----:B------:R-:W-:Y:S01]  /*4b60*/  UMOV UR19, 0x10000000 ;  /* 0x1000000000137882 */ /* 0x000fe20000000000 */
[----:B------:R-:W-:Y:S01]  /*4b70*/  @!P4 R2UR UR9, R3 ;  /* 0x000000000309c2ca */ /* 0x000fe200000e0000 */
[----:B------:R-:W-:Y:S01]  /*4b80*/  @!P4 IMAD.X R0, RZ, RZ, R33, P0 ;  /* 0x000000ffff00c224 */ /* 0x000fe200000e0621 */
[----:B------:R-:W-:Y:S01]  /*4b90*/  @!UP1 UIADD3 UR10, UPT, UPT, UR34, 0xc0, URZ ;  /* 0x000000c0220a9890 */ /* 0x000fe2000fffe0ff */
[----:B------:R-:W-:Y:S01]  /*4ba0*/  ISETP.NE.AND P0, PT, R30, 0x2, PT ;  /* 0x000000021e00780c */ /* 0x000fe20003f05270 */
[----:B------:R-:W-:Y:S01]  /*4bb0*/  UMOV UR11, UR35 ;  /* 0x00000023000b7c82 */ /* 0x000fe20008000000 */
[----:B------:R-:W-:Y:S01]  /*4bc0*/  UMOV UR12, UR36 ;  /* 0x00000024000c7c82 */ /* 0x000fe20008000000 */
[----:B------:R-:W-:Y:S01]  /*4bd0*/  @!P4 R2UR UR8, R0 ;  /* 0x000000000008c2ca */ /* 0x000fe200000e0000 */
[----:B------:R-:W-:Y:S01]  /*4be0*/  IMAD.IADD R20, R8, 0x1, R152 ;  /* 0x0000000108147824 */ /* 0x000fe200078e0298 */
[----:B------:R-:W-:Y:S01]  /*4bf0*/  @P3 R2UR UR36, R28 ;  /* 0x000000001c2432ca */ /* 0x000fe200000e0000 */
[----:B------:R-:W-:Y:S01]  /*4c00*/  IMAD.IADD R21, R13, 0x1, R154 ;  /* 0x000000010d157824 */ /* 0x000fe200078e029a */
[----:B------:R-:W-:Y:S02]  /*4c10*/  SEL R0, RZ, 0x1, P0 ;  /* 0x00000001ff007807 */ /* 0x000fe40000000000 */
[----:B------:R-:W-:Y:S01]  /*4c20*/  LOP3.LUT R31, R31, 0x1, RZ, 0x3c, !PT ;  /* 0x000000011f1f7812 */ /* 0x000fe200078e3cff */
[----:B------:R-:W-:Y:S01]  /*4c30*/  IMAD.U32 R10, RZ, RZ, UR9 ;  /* 0x00000009ff0a7e24 */ /* 0x000fe2000f8e00ff */
[----:B------:R-:W-:Y:S01]  /*4c40*/  @!UP1 UIADD3 UR9, UPT, UPT, UR7, 0x48, URZ ;  /* 0x0000004807099890 */ /* 0x000fe2000fffe0ff */
[----:B------:R-:W-:Y:S02]  /*4c50*/  LOP3.LUT R29, R29, R0, RZ, 0x3c, !PT ;  /* 0x000000001d1d7212 */ /* 0x000fe400078e3cff */
[----:B------:R-:W-:Y:S02]  /*4c60*/  SEL R30, R30, RZ, P0 ;  /* 0x000000ff1e1e7207 */ /* 0x000fe40000000000 */
[----:B------:R-:W-:Y:S01]  /*4c70*/  IMAD.U32 R11, RZ, RZ, UR8 ;  /* 0x00000008ff0b7e24 */ /* 0x000fe2000f8e00ff */
[----:B------:R-:W-:Y:S01]  /*4c80*/  @!P4 R2UR UR14, R10 ;  /* 0x000000000a0ec2ca */ /* 0x000fe200000e0000 */
[----:B------:R-:W-:Y:S01]  /*4c90*/  @!UP1 UIADD3 UR8, UPT, UPT, UR7, 0x6200, URZ ;  /* 0x0000620007089890 */ /* 0x000fe2000fffe0ff */
[----:B------:R-:W-:Y:S02]  /*4ca0*/  VOTEU.ALL UP1, P4 ;  /* 0x0000000000ff7886 */ /* 0x000fe40002020000 */
[----:B------:R-:W-:Y:S11]  /*4cb0*/  @!P4 R2UR UR15, R11 ;  /* 0x000000000b0fc2ca */ /* 0x000ff600000e0000 */
[----:B------:R-:W-:Y:S02]  /*4cc0*/  @!UPT UIADD3 URZ, UPT, UPT, URZ, URZ, URZ ;  /* 0x000000fffffff290 */ /* 0x000fe4000fffe0ff */
[----:B------:R2:W-:Y:S01]  /*4cd0*/  @!UP1 UTMALDG.3D [UR8], [UR14], desc[UR18] ;  /* 0x000012080e0095b4 */ /* 0x0005e20008011000 */
[----:B------:R2:W-:Y:S01]  /*4ce0*/  @!P4 SYNCS.ARRIVE.TRANS64.RED.A0TR RZ, [UR7+0x48], R23 ;  /* 0x00004817ffffc9a7 */ /* 0x0005e20008300407 */
[----:B------:R-:W-:Y:S01]  /*4cf0*/  UPLOP3.LUT UP1, UPT, UPT, UPT, UPT, 0x80, 0x8 ;  /* 0x000000000008789c */ /* 0x000fe20003f2f070 */
[----:B------:R-:W-:Y:S01]  /*4d00*/  SYNCS.ARRIVE.TRANS64.RED.A1T0 RZ, [UR13], RZ ;  /* 0x000000ffffff79a7 */ /* 0x000fe2000810040d */
[----:B------:R-:W-:Y:S09]  /*4d10*/  @P3 BRA `(.L_x_93) ;  /* 0xfffffff000943947 */ /* 0x000ff2000383ffff */
[----:B------:R-:W-:-:S04]  /*4d20*/  SHF.L.U32 R3, R31, 0x1f, RZ ;  /* 0x0000001f1f037819 */ /* 0x000fc800000006ff */
[----:B------:R-:W1:Y:S02]  /*4d30*/  SYNCS.PHASECHK.TRANS64.TRYWAIT P0, [UR7+0x50], R3 ;  /* 0x00005003ff0075a7 */ /* 0x000e640008001107 */
[----:B-1----:R-:W-:Y:S05]  /*4d40*/  @!P0 BRA `(.L_x_94) ;  /* 0x0000007000648947 */ /* 0x002fea0003800000 */
.L_x_175:
[----:B------:R-:W4:Y:S02]  /*4d50*/  SYNCS.PHASECHK.TRANS64.TRYWAIT P0, [UR7+0x58], R3 ;  /* 0x00005803ff0075a7 */ /* 0x000f240008001107 */
[----:B----4-:R-:W-:Y:S05]  /*4d60*/  @!P0 BRA `(.L_x_95) ;  /* 0x0000007000748947 */ /* 0x010fea0003800000 */
.L_x_177:
[----:B------:R-:W4:Y:S02]  /*4d70*/  SYNCS.PHASECHK.TRANS64.TRYWAIT P0, [UR7+0x60], R3 ;  /* 0x00006003ff0075a7 */ /* 0x000f240008001107 */
[----:B----4-:R-:W-:Y:S05]  /*4d80*/  @!P0 BRA `(.L_x_96) ;  /* 0x0000007000848947 */ /* 0x010fea0003800000 */
.L_x_179:
[----:B-1----:R-:W-:-:S07]  /*4d90*/  MOV R0, UR7 ;  /* 0x0000000700007c02 */ /* 0x002fce0008000f00 */
.L_x_97:
[----:B-1----:R-:W-:-:S04]  /*4da0*/  SHF.L.U32 R3, R31, 0x1f, RZ ;  /* 0x0000001f1f037819 */ /* 0x002fc800000006ff */
[----:B------:R1:W4:Y:S03]  /*4db0*/  SYNCS.PHASECHK.TRANS64.TRYWAIT P0, [R0+URZ+0x68], R3 ;  /* 0x00006803000075a7 */ /* 0x00032600080011ff */
[----:B----4-:R-:W-:Y:S05]  /*4dc0*/  @!P0 NANOSLEEP.SYNCS 0x989680 ;  /* 0x009896800000895d */ /* 0x010fea0003900000 */
[----:B------:R-:W4:Y:S02]  /*4dd0*/  @!P0 SYNCS.PHASECHK.TRANS64 P0, [R0+URZ+0x68], R3 ;  /* 0x00006803000085a7 */ /* 0x000f2400080010ff */
[----:B--2-4-:R-:W-:Y:S05]  /*4de0*/  @P0 EXIT ;  /* 0x000000000000094d */ /* 0x014fea0003800000 */
[----:B------:R-:W-:Y:S05]  /*4df0*/  BRA `(.L_x_97) ;  /* 0xfffffffc00e87947 */ /* 0x000fea000383ffff */
.L_x_82:
[----:B------:R-:W-:-:S06]  /*4e00*/  UISETP.GE.AND UP1, UPT, UR10, 0x4, UPT ;  /* 0x000000040a00788c */ /* 0x000fcc000bf26270 */
[----:B------:R-:W-:-:S13]  /*4e10*/  PLOP3.LUT P0, PT, PT, PT, UP1, 0x80, 0x8 ;  /* 0x000000000008781c */ /* 0x000fda0003f0f018 */
[----:B------:R-:W-:Y:S05]  /*4e20*/  @!P0 EXIT ;  /* 0x000000000000894d */ /* 0x000fea0003800000 */
[----:B------:R-:W-:Y:S01]  /*4e30*/  BAR.SYNC.DEFER_BLOCKING 0x6, 0xa0 ;  /* 0x0182800000007b1d */ /* 0x000fe20000010000 */
[C---:B------:R-:W-:Y:S01]  /*4e40*/  IMAD.U32 R79, R169.reuse, 0x10000, RZ ;  /* 0x00010000a94f7824 */ /* 0x040fe200078e00ff */
[C---:B------:R-:W-:Y:S01]  /*4e50*/  R2P PR, R169.reuse, 0x6 ;  /* 0x00000006a9007804 */ /* 0x040fe20000000000 */
[----:B------:R-:W-:Y:S01]  /*4e60*/  IMAD.SHL.U32 R2, R169, 0x40, RZ ;  /* 0x00000040a9027824 */ /* 0x000fe200078e00ff */
[----:B------:R-:W-:Y:S01]  /*4e70*/  CS2R R162, SRZ ;  /* 0x0000000000a27805 */ /* 0x000fe2000001ff00 */
[----:B------:R-:W-:Y:S01]  /*4e80*/  IMAD.MOV.U32 R166, RZ, RZ, 0x20 ;  /* 0x00000020ffa67424 */ /* 0x000fe200078e00ff */
[----:B------:R-:W-:Y:S02]  /*4e90*/  UMOV UR49, 0x400 ;  /* 0x0000040000317882 */ /* 0x000fe40000000000 */
[----:B------:R-:W1:Y:S01]  /*4ea0*/  LDC R159, c[0x0][0x370] ;  /* 0x0000dc00ff9f7b82 */ /* 0x000e620000000800 */
[----:B------:R-:W-:Y:S01]  /*4eb0*/  ULEA UR49, UR37, UR49, 0x18 ;  /* 0x0000003125317291 */ /* 0x000fe2000f8ec0ff */
[----:B------:R-:W-:Y:S01]  /*4ec0*/  LOP3.LUT R79, R79, 0x600000, RZ, 0xc0, !PT ;  /* 0x006000004f4f7812 */ /* 0x000fe200078ec0ff */
[----:B------:R-:W-:Y:S01]  /*4ed0*/  IMAD.SHL.U32 R155, R169, 0x8, RZ ;  /* 0x00000008a99b7824 */ /* 0x000fe200078e00ff */
[----:B------:R-:W-:Y:S01]  /*4ee0*/  LOP3.LUT R4, R2, 0x180, RZ, 0xc0, !PT ;  /* 0x0000018002047812 */ /* 0x000fe200078ec0ff */
[----:B------:R-:W-:Y:S01]  /*4ef0*/  IMAD.MOV.U32 R167, RZ, RZ, 0x10 ;  /* 0x00000010ffa77424 */ /* 0x000fe200078e00ff */
[----:B------:R-:W-:Y:S01]  /*4f00*/  SEL R166, R166, 0xffffffe0, !P2 ;  /* 0xffffffe0a6a67807 */ /* 0x000fe20005000000 */
[----:B------:R-:W-:Y:S01]  /*4f10*/  UIADD3 UR4, UPT, UPT, UR49, 0x8200, URZ ;  /* 0x0000820031047890 */ /* 0x000fe2000fffe0ff */
[----:B------:R-:W2:Y:S01]  /*4f20*/  LDC R74, c[0x0][0xb0c] ;  /* 0x0002c300ff4a7b82 */ /* 0x000ea20000000800 */
[----:B------:R-:W-:Y:S01]  /*4f30*/  LOP3.LUT R155, R4, 0x30, R155, 0xf8, !PT ;  /* 0x00000030049b7812 */ /* 0x000fe200078ef89b */
[----:B------:R-:W-:Y:S01]  /*4f40*/  IMAD.MOV.U32 R76, RZ, RZ, RZ ;  /* 0x000000ffff4c7224 */ /* 0x000fe200078e00ff */
[----:B------:R-:W-:Y:S01]  /*4f50*/  SEL R167, R167, 0xfffffff0, !P1 ;  /* 0xfffffff0a7a77807 */ /* 0x000fe20004800000 */
[----:B------:R-:W-:Y:S01]  /*4f60*/  IMAD.MOV.U32 R164, RZ, RZ, RZ ;  /* 0x000000ffffa47224 */ /* 0x000fe200078e00ff */
[----:B------:R-:W-:Y:S01]  /*4f70*/  LOP3.LUT R155, R155, 0x1e40, R2, 0xf8, !PT ;  /* 0x00001e409b9b7812 */ /* 0x000fe200078ef802 */
[----:B------:R-:W-:Y:S01]  /*4f80*/  IMAD.MOV.U32 R172, RZ, RZ, RZ ;  /* 0x000000ffffac7224 */ /* 0x000fe200078e00ff */
[----:B------:R-:W-:Y:S01]  /*4f90*/  LOP3.LUT R169, R169, 0x60, RZ, 0xc0, !PT ;  /* 0x00000060a9a97812 */ /* 0x000fe200078ec0ff */
[----:B------:R-:W3:Y:S01]  /*4fa0*/  LDC R157, c[0x0][0xb20] ;  /* 0x0002c800ff9d7b82 */ /* 0x000ee20000000800 */
[----:B------:R-:W4:Y:S01]  /*4fb0*/  LDS R0, [UR49+0x110] ;  /* 0x00011031ff007984 */ /* 0x000f220008000800 */
[----:B------:R-:W-:Y:S01]  /*4fc0*/  IMAD.MOV.U32 R161, RZ, RZ, RZ ;  /* 0x000000ffffa17224 */ /* 0x000fe200078e00ff */
[----:B------:R-:W1:Y:S01]  /*4fd0*/  LDCU.64 UR52, c[0x0][0x348] ;  /* 0x00006900ff3477ac */ /* 0x000e620008000a00 */
[----:B------:R-:W-:Y:S01]  /*4fe0*/  IMAD.U32 R168, RZ, RZ, UR4 ;  /* 0x00000004ffa87e24 */ /* 0x000fe2000f8e00ff */
[----:B------:R-:W1:Y:S03]  /*4ff0*/  LDCU.64 UR38, c[0x0][0x888] ;  /* 0x00011100ff2677ac */ /* 0x000e660008000a00 */
[----:B------:R-:W1:Y:S01]  /*5000*/  LDC R73, c[0x0][0xb30] ;  /* 0x0002cc00ff497b82 */ /* 0x000e620000000800 */
[----:B------:R-:W1:Y:S01]  /*5010*/  LDCU.64 UR44, c[0x0][0x890] ;  /* 0x00011200ff2c77ac */ /* 0x000e620008000a00 */
[----:B------:R-:W-:-:S06]  /*5020*/  UIADD3 UR48, UPT, UPT, UR49, 0x200, URZ ;  /* 0x0000020031307890 */ /* 0x000fcc000fffe0ff */
[----:B------:R-:W1:Y:S08]  /*5030*/  LDC.64 R150, c[0x0][0xb10] ;  /* 0x0002c400ff967b82 */ /* 0x000e700000000a00 */
[----:B------:R-:W1:Y:S08]  /*5040*/  LDC.64 R70, c[0x0][0xb18] ;  /* 0x0002c600ff467b82 */ /* 0x000e700000000a00 */
[----:B------:R-:W1:Y:S08]  /*5050*/  LDC.64 R68, c[0x0][0xb28] ;  /* 0x0002ca00ff447b82 */ /* 0x000e700000000a00 */
[----:B------:R-:W1:Y:S01]  /*5060*/  LDC.64 R148, c[0x0][0x8b0] ;  /* 0x00022c00ff947b82 */ /* 0x000e620000000a00 */
[----:B----4-:R-:W-:Y:S01]  /*5070*/  IMAD.IADD R79, R0, 0x1, R79 ;  /* 0x00000001004f7824 */ /* 0x010fe200078e024f */
[----:B------:R-:W-:-:S04]  /*5080*/  SHF.R.S32.HI R0, RZ, 0x4, R166 ;  /* 0x00000004ff007819 */ /* 0x000fc800000114a6 */
[----:B------:R-:W-:Y:S02]  /*5090*/  LEA.HI.SX32 R165, R167, R0, 0x1c ;  /* 0x00000000a7a57211 */ /* 0x000fe400078fe2ff */
[----:B------:R-:W4:Y:S08]  /*50a0*/  LDC.64 R146, c[0x0][0x8a8] ;  /* 0x00022a00ff927b82 */ /* 0x000f300000000a00 */
[----:B--23--:R-:W1:Y:S02]  /*50b0*/  LDC R158, c[0x0][0x374] ;  /* 0x0000dd00ff9e7b82 */ /* 0x00ce640000000800 */
.L_x_139:
[C---:B------:R-:W-:Y:S02]  /*50c0*/  LEA R0, R172.reuse, UR49, 0x3 ;  /* 0x00000031ac007c11 */ /* 0x040fe4000f8e18ff */
[----:B------:R-:W-:Y:S02]  /*50d0*/  SHF.L.U32 R3, R163, 0x1f, RZ ;  /* 0x0000001fa3037819 */ /* 0x000fe400000006ff */
[----:B-1----:R-:W-:Y:S02]  /*50e0*/  LEA R16, R172, UR49, 0x4 ;  /* 0x00000031ac107c11 */ /* 0x002fe4000f8e20ff */
[----:B------:R-:W2:Y:S02]  /*50f0*/  SYNCS.PHASECHK.TRANS64.TRYWAIT P0, [R0+URZ+0x80], R3 ;  /* 0x00008003000075a7 */ /* 0x000ea400080011ff */
[----:B--2---:R-:W-:Y:S05]  /*5100*/  @!P0 BRA `(.L_x_98) ;  /* 0x0000006c00bc8947 */ /* 0x004fea0003800000 */
.L_x_180:
[----:B------:R-:W3:Y:S01]  /*5110*/  LDC.64 R12, c[0x0][0xb10] ;  /* 0x0002c400ff0c7b82 */ /* 0x000ee20000000a00 */
[----:B------:R-:W4:Y:S01]  /*5120*/  LDS.128 R16, [R16+0xf0] ;  /* 0x0000f00010107984 */ /* 0x000f220000000c00 */
[----:B-1----:R-:W-:Y:S01]  /*5130*/  ISETP.NE.AND P1, PT, R73, 0x1, PT ;  /* 0x000000014900780c */ /* 0x002fe20003f25270 */
[----:B--2---:R-:W-:Y:S01]  /*5140*/  VIADD R0, R0, 0x90 ;  /* 0x0000009000007836 */ /* 0x004fe20000000000 */
[----:B------:R-:W-:Y:S04]  /*5150*/  ISETP.GE.AND P0, PT, R72, 0x1, PT ;  /* 0x000000014800780c */ /* 0x000fe80003f06270 */
[----:B------:R-:W1:Y:S01]  /*5160*/  LDC.64 R10, c[0x0][0xb18] ;  /* 0x0002c600ff0a7b82 */ /* 0x000e620000000a00 */
[----:B------:R-:W-:Y:S01]  /*5170*/  PRMT R0, RZ, 0x654, R0 ;  /* 0x00000654ff007816 */ /* 0x000fe20000000000 */
[----:B------:R-:W-:Y:S01]  /*5180*/  @!PT LDS RZ, [RZ] ;  /* 0x00000000fffff984 */ /* 0x000fe20000000800 */
[----:B------:R-:W-:Y:S01]  /*5190*/  @!PT LDS RZ, [RZ] ;  /* 0x00000000fffff984 */ /* 0x000fe20000000800 */
[----:B------:R-:W-:Y:S01]  /*51a0*/  @!PT LDS RZ, [RZ] ;  /* 0x00000000fffff984 */ /* 0x000fe20000000800 */
[----:B------:R-:W-:Y:S01]  /*51b0*/  @!PT LDS RZ, [RZ] ;  /* 0x00000000fffff984 */ /* 0x000fe20000000800 */
[----:B------:R2:W-:Y:S06]  /*51c0*/  MEMBAR.ALL.CTA ;  /* 0x0000000000007992 */ /* 0x0005ec0000008000 */
[----:B--2---:R-:W2:Y:S01]  /*51d0*/  FENCE.VIEW.ASYNC.S ;  /* 0x00000000000073c6 */ /* 0x004ea20000000000 */
[----:B------:R-:W1:Y:S08]  /*51e0*/  @!P1 LDC R14, c[0x0][0xb20] ;  /* 0x0002c800ff0e9b82 */ /* 0x000e700000000800 */
[----:B------:R-:W1:Y:S01]  /*51f0*/  @!P1 LDC R9, c[0x0][0xb0c] ;  /* 0x0002c300ff099b82 */ /* 0x000e620000000800 */
[----:B--2---:R2:W-:Y:S01]  /*5200*/  SYNCS.ARRIVE.TRANS64.RED.A1T0 RZ, [R0+URZ], RZ ;  /* 0x000000ff00ff79a7 */ /* 0x0045e200081004ff */
[----:B----4-:R-:W-:Y:S04]  /*5210*/  LOP3.LUT P4, RZ, R18, 0x1, RZ, 0xc0, !PT ;  /* 0x0000000112ff7812 */ /* 0x010fe8000788c0ff */
[----:B------:R-:W-:Y:S09]  /*5220*/  P2R R170, PR, RZ, 0x10 ;  /* 0x00000010ffaa7803 */ /* 0x000ff20000000000 */
[----:B------:R-:W-:Y:S02]  /*5230*/  @P4 MOV R77, R16 ;  /* 0x00000010004d4202 */ /* 0x000fe40000000f00 */
[----:B------:R-:W-:Y:S01]  /*5240*/  @P4 LOP3.LUT R75, R17, 0xffff, RZ, 0xc0, !PT ;  /* 0x0000ffff114b4812 */ /* 0x000fe200078ec0ff */
[----:B--23--:R-:W-:Y:S06]  /*5250*/  @!P0 BRA `(.L_x_99) ;  /* 0x0000000000a48947 */ /* 0x00cfec0003800000 */
[----:B------:R-:W-:Y:S01]  /*5260*/  IMAD.HI.U32 R24, R158, R71, RZ ;  /* 0x000000479e187227 */ /* 0x000fe200078e00ff */
[----:B------:R-:W-:Y:S02]  /*5270*/  ISETP.NE.AND P0, PT, R70, 0x1, PT ;  /* 0x000000014600780c */ /* 0x000fe40003f05270 */
[----:B------:R-:W-:Y:S01]  /*5280*/  ISETP.NE.AND P2, PT, R72, 0x1, PT ;  /* 0x000000014800780c */ /* 0x000fe20003f45270 */
[-C--:B------:R-:W-:Y:S01]  /*5290*/  IMAD.HI.U32 R22, R159, R150.reuse, RZ ;  /* 0x000000969f167227 */ /* 0x080fe200078e00ff */
[----:B------:R-:W-:Y:S02]  /*52a0*/  SHF.R.U32.HI R23, RZ, R157, R24 ;  /* 0x0000009dff177219 */ /* 0x000fe40000011618 */
[----:B------:R-:W-:Y:S01]  /*52b0*/  ISETP.NE.AND P3, PT, R74, 0x1, PT ;  /* 0x000000014a00780c */ /* 0x000fe20003f65270 */
[----:B------:R-:W-:Y:S01]  /*52c0*/  IMAD.HI.U32 R28, R75, R71, RZ ;  /* 0x000000474b1c7227 */ /* 0x000fe200078e00ff */
[----:B------:R-:W-:Y:S02]  /*52d0*/  SHF.R.U32.HI R22, RZ, R151, R22 ;  /* 0x00000097ff167219 */ /* 0x000fe40000011616 */
[----:B------:R-:W-:Y:S01]  /*52e0*/  SEL R3, R158, R23, !P0 ;  /* 0x000000179e037207 */ /* 0x000fe20004000000 */
[----:B------:R-:W-:Y:S01]  /*52f0*/  IMAD.HI.U32 R26, R77, R150, RZ ;  /* 0x000000964d1a7227 */ /* 0x000fe200078e00ff */
[----:B------:R-:W-:Y:S03]  /*5300*/  SEL R7, R159, R22, !P3 ;  /* 0x000000169f077207 */ /* 0x000fe60005800000 */
[-C--:B------:R-:W-:Y:S01]  /*5310*/  IMAD.HI.U32 R22, R3, R68.reuse, RZ ;  /* 0x0000004403167227 */ /* 0x080fe200078e00ff */
[----:B------:R-:W-:Y:S03]  /*5320*/  SHF.R.U32.HI R26, RZ, R151, R26 ;  /* 0x00000097ff1a7219 */ /* 0x000fe6000001161a */
[----:B------:R-:W-:Y:S01]  /*5330*/  IMAD.HI.U32 R24, R7, R68, RZ ;  /* 0x0000004407187227 */ /* 0x000fe200078e00ff */
[----:B------:R-:W-:Y:S02]  /*5340*/  @P2 SHF.R.U32.HI R3, RZ, R69, R22 ;  /* 0x00000045ff032219 */ /* 0x000fe40000011616 */
[----:B------:R-:W-:Y:S02]  /*5350*/  SHF.R.U32.HI R22, RZ, R157, R28 ;  /* 0x0000009dff167219 */ /* 0x000fe4000001161c */
[----:B------:R-:W-:Y:S01]  /*5360*/  @P2 SHF.R.U32.HI R7, RZ, R69, R24 ;  /* 0x00000045ff072219 */ /* 0x000fe20000011618 */
[C---:B------:R-:W-:Y:S01]  /*5370*/  IMAD R2, R72.reuse, R3, RZ ;  /* 0x0000000348027224 */ /* 0x040fe200078e02ff */
[----:B------:R-:W-:Y:S02]  /*5380*/  SEL R5, R75, R22, !P0 ;  /* 0x000000164b057207 */ /* 0x000fe40004000000 */
[----:B------:R-:W-:Y:S01]  /*5390*/  SEL R3, R77, R26, !P3 ;  /* 0x0000001a4d037207 */ /* 0x000fe20005800000 */
[----:B------:R-:W-:Y:S01]  /*53a0*/  IMAD R4, R72, R7, RZ ;  /* 0x0000000748047224 */ /* 0x000fe200078e02ff */
[C---:B------:R-:W-:Y:S01]  /*53b0*/  ISETP.GE.AND P0, PT, R5.reuse, R2, PT ;  /* 0x000000020500720c */ /* 0x040fe20003f06270 */
[----:B------:R-:W-:Y:S03]  /*53c0*/  IMAD.HI.U32 R6, R5, R68, RZ ;  /* 0x0000004405067227 */ /* 0x000fe600078e00ff */
[----:B------:R-:W-:Y:S01]  /*53d0*/  ISETP.GE.OR P0, PT, R3, R4, P0 ;  /* 0x000000040300720c */ /* 0x000fe20000706670 */
[----:B------:R-:W-:Y:S01]  /*53e0*/  IMAD.MOV R4, RZ, RZ, -R3 ;  /* 0x000000ffff047224 */ /* 0x000fe200078e0a03 */
[-C--:B------:R-:W-:Y:S03]  /*53f0*/  SHF.R.U32.HI R6, RZ, R69.reuse, R6 ;  /* 0x00000045ff067219 */ /* 0x080fe60000011606 */
[----:B------:R-:W-:Y:S01]  /*5400*/  IMAD R77, R74, R4, R77 ;  /* 0x000000044a4d7224 */ /* 0x000fe200078e024d */
[----:B------:R-:W-:Y:S05]  /*5410*/  SEL R15, R5, R6, !P2 ;  /* 0x00000006050f7207 */ /* 0x000fea0005000000 */
[----:B------:R-:W-:Y:S02]  /*5420*/  IMAD.MOV R6, RZ, RZ, -R15 ;  /* 0x000000ffff067224 */ /* 0x000fe400078e0a0f */
[C---:B------:R-:W-:Y:S04]  /*5430*/  @!P0 IMAD.HI.U32 R2, R3.reuse, R68, RZ ;  /* 0x0000004403028227 */ /* 0x040fe800078e00ff */
[----:B------:R-:W-:Y:S01]  /*5440*/  IMAD R6, R72, R6, R5 ;  /* 0x0000000648067224 */ /* 0x000fe200078e0205 */
[----:B------:R-:W-:Y:S04]  /*5450*/  @!P0 SHF.R.U32.HI R2, RZ, R69, R2 ;  /* 0x00000045ff028219 */ /* 0x000fe80000011602 */
[----:B------:R-:W-:Y:S02]  /*5460*/  @!P0 SEL R0, R3, R2, !P2 ;  /* 0x0000000203008207 */ /* 0x000fe40005000000 */
[----:B------:R-:W-:Y:S02]  /*5470*/  IADD3 R2, PT, PT, -R5, RZ, RZ ;  /* 0x000000ff05027210 */ /* 0x000fe40007ffe1ff */
[----:B------:R-:W-:Y:S01]  /*5480*/  @!P0 IADD3 R8, PT, PT, R15, -R0, RZ ;  /* 0x800000000f088210 */ /* 0x000fe20007ffe0ff */
[----:B------:R-:W-:Y:S02]  /*5490*/  @!P0 IMAD R0, R7, R6, R0 ;  /* 0x0000000607008224 */ /* 0x000fe400078e0200 */
[----:B------:R-:W-:Y:S02]  /*54a0*/  IMAD R75, R70, R2, R75 ;  /* 0x00000002464b7224 */ /* 0x000fe400078e024b */
[----:B------:R-:W-:Y:S02]  /*54b0*/  @!P0 IMAD R5, R8, R72, R3 ;  /* 0x0000004808058224 */ /* 0x000fe400078e0203 */
[----:B------:R-:W-:Y:S04]  /*54c0*/  @!P0 IMAD.MOV.U32 R3, RZ, RZ, R0 ;  /* 0x000000ffff038224 */ /* 0x000fe800078e0000 */
[----:B------:R-:W-:Y:S02]  /*54d0*/  IMAD R77, R3, R74, R77 ;  /* 0x0000004a034d7224 */ /* 0x000fe400078e024d */
[----:B------:R-:W-:Y:S07]  /*54e0*/  IMAD R75, R5, R70, R75 ;  /* 0x00000046054b7224 */ /* 0x000fee00078e024b */
.L_x_99:
[----:B-1----:R-:W-:Y:S01]  /*54f0*/  @!P1 ISETP.NE.AND P0, PT, R10, 0x1, PT ;  /* 0x000000010a00980c */ /* 0x002fe20003f05270 */
[----:B------:R-:W-:Y:S01]  /*5500*/  @!P1 IMAD.HI.U32 R0, R77, R12, RZ ;  /* 0x0000000c4d009227 */ /* 0x000fe200078e00ff */
[----:B------:R-:W-:Y:S01]  /*5510*/  @!P1 ISETP.NE.AND P2, PT, R9, 0x1, PT ;  /* 0x000000010900980c */ /* 0x000fe20003f45270 */
[----:B------:R-:W-:Y:S01]  /*5520*/  ULOP3.LUT UP0, URZ, UR48, 0x1b0, URZ, 0xc0, !UPT ;  /* 0x000001b030ff7892 */ /* 0x000fe2000f80c0ff */
[----:B------:R-:W-:Y:S01]  /*5530*/  R2UR UR42, R21 ;  /* 0x00000000152a72ca */ /* 0x000fe200000e0000 */
[----:B------:R-:W-:Y:S01]  /*5540*/  @!P1 IMAD.HI.U32 R3, R75, R11, RZ ;  /* 0x0000000b4b039227 */ /* 0x000fe200078e00ff */
[----:B------:R-:W-:Y:S02]  /*5550*/  @!P1 SHF.R.U32.HI R0, RZ, R13, R0 ;  /* 0x0000000dff009219 */ /* 0x000fe40000011600 */
[----:B------:R-:W-:Y:S01]  /*5560*/  R2UR UR41, R20 ;  /* 0x00000000142972ca */ /* 0x000fe200000e0000 */
[----:B------:R-:W-:Y:S01]  /*5570*/  VIADD R172, R172, 0x1 ;  /* 0x00000001acac7836 */ /* 0x000fe20000000000 */
[----:B------:R-:W-:Y:S02]  /*5580*/  @!P1 SHF.R.U32.HI R2, RZ, R14, R3 ;  /* 0x0000000eff029219 */ /* 0x000fe40000011603 */
[----:B------:R-:W-:Y:S02]  /*5590*/  @!P1 SEL R3, R77, R0, !P2 ;  /* 0x000000004d039207 */ /* 0x000fe40005000000 */
[----:B------:R-:W-:Y:S02]  /*55a0*/  @!P1 SEL R2, R75, R2, !P0 ;  /* 0x000000024b029207 */ /* 0x000fe40004000000 */
[----:B------:R-:W-:Y:S01]  /*55b0*/  @P4 SHF.R.U32.HI R160, RZ, 0x10, R17 ;  /* 0x00000010ffa04819 */ /* 0x000fe20000011611 */
[----:B------:R-:W-:Y:S02]  /*55c0*/  USHF.L.U32 UR42, UR42, 0x7, URZ ;  /* 0x000000072a2a7899 */ /* 0x000fe400080006ff */
[----:B------:R-:W-:Y:S02]  /*55d0*/  @!P1 IMAD.IADD R0, R2, 0x1, -R3 ;  /* 0x0000000102009824 */ /* 0x000fe400078e0a03 */
[----:B------:R-:W-:Y:S01]  /*55e0*/  @!P1 IMAD.IADD R2, R3, 0x1, -R2 ;  /* 0x0000000103029824 */ /* 0x000fe200078e0a02 */
[----:B------:R-:W-:Y:S01]  /*55f0*/  USHF.L.U32 UR41, UR41, 0x8, URZ ;  /* 0x0000000829297899 */ /* 0x000fe200080006ff */
[----:B------:R-:W-:Y:S02]  /*5600*/  @!P1 IMAD R77, R0, R9, R77 ;  /* 0x00000009004d9224 */ /* 0x000fe400078e024d */
[----:B------:R-:W-:Y:S01]  /*5610*/  @!P1 IMAD R75, R2, R10, R75 ;  /* 0x0000000a024b9224 */ /* 0x000fe200078e024b */
[----:B------:R-:W-:Y:S08]  /*5620*/  BRA.U !UP0, `(.L_x_100) ;  /* 0x0000000108407547 */ /* 0x000ff0000b800000 */
[----:B------:R-:W1:Y:S01]  /*5630*/  LDCU.64 UR8, c[0x4][0x88] ;  /* 0x01001100ff0877ac */ /* 0x000e620008000a00 */
[----:B------:R-:W-:Y:S01]  /*5640*/  MOV R3, 0x0 ;  /* 0x0000000000037802 */ /* 0x000fe20000000f00 */
[----:B------:R-:W-:Y:S02]  /*5650*/  HFMA2 R12, -RZ, RZ, 0, 5.9604644775390625e-08 ;  /* 0x00000001ff0c7431 */ /* 0x000fe400000001ff */
[----:B------:R-:W-:Y:S02]  /*5660*/  IMAD.MOV.U32 R8, RZ, RZ, 0x70 ;  /* 0x00000070ff087424 */ /* 0x000fe400078e00ff */
[----:B------:R-:W-:Y:S01]  /*5670*/  IMAD.MOV.U32 R13, RZ, RZ, RZ ;  /* 0x000000ffff0d7224 */ /* 0x000fe200078e00ff */
[----:B------:R-:W2:Y:S01]  /*5680*/  LDCU.64 UR6, c[0x4][0x90] ;  /* 0x01001200ff0677ac */ /* 0x000ea20008000a00 */
[----:B------:R-:W3:Y:S01]  /*5690*/  LDC.64 R2, c[0x4][R3] ;  /* 0x0100000003027b82 */ /* 0x000ee20000000a00 */
[----:B------:R-:W4:Y:S01]  /*56a0*/  LDCU.64 UR4, c[0x4][0x8] ;  /* 0x01000100ff0477ac */ /* 0x000f220008000a00 */
[----:B-1----:R-:W-:Y:S01]  /*56b0*/  MOV R5, UR9 ;  /* 0x0000000900057c02 */ /* 0x002fe20008000f00 */
[----:B------:R-:W-:Y:S01]  /*56c0*/  IMAD.U32 R4, RZ, RZ, UR8 ;  /* 0x00000008ff047e24 */ /* 0x000fe2000f8e00ff */
[----:B--2---:R-:W-:Y:S01]  /*56d0*/  MOV R7, UR7 ;  /* 0x0000000700077c02 */ /* 0x004fe20008000f00 */
[----:B------:R-:W-:Y:S01]  /*56e0*/  IMAD.U32 R6, RZ, RZ, UR6 ;  /* 0x00000006ff067e24 */ /* 0x000fe2000f8e00ff */
[----:B----4-:R-:W-:Y:S01]  /*56f0*/  MOV R11, UR5 ;  /* 0x00000005000b7c02 */ /* 0x010fe20008000f00 */
[----:B------:R-:W-:Y:S02]  /*5700*/  IMAD.U32 R10, RZ, RZ, UR4 ;  /* 0x00000004ff0a7e24 */ /* 0x000fe4000f8e00ff */
[----:B------:R-:W-:Y:S07]  /*5710*/  LEPC R20, `(.L_x_100) ;  /* 0x000000001014794e */ /* 0x000fee0000000000 */
[----:B---3-5:R-:W-:Y:S05]  /*5720*/  CALL.ABS.NOINC R2 ;  /* 0x0000000002007343 */ /* 0x028fea0003c00000 */
.L_x_100:
[----:B------:R-:W-:Y:S01]  /*5730*/  LOP3.LUT P0, RZ, R168, 0x1b0, RZ, 0xc0, !PT ;  /* 0x000001b0a8ff7812 */ /* 0x000fe2000780c0ff */
[----:B------:R-:W-:Y:S11]  /*5740*/  BSSY.RECONVERGENT B6, `(.L_x_101) ;  /* 0x0000013000067945 */ /* 0x000ff60003800200 */
[----:B------:R-:W-:Y:S01]  /*5750*/  @!UPT UIADD3 URZ, UPT, UPT, URZ, URZ, URZ ;  /* 0x000000fffffff290 */ /* 0x000fe2000fffe0ff */
[----:B------:R-:W-:Y:S05]  /*5760*/  @!P0 BRA `(.L_x_102) ;  /* 0x0000000000408947 */ /* 0x000fea0003800000 */
        /* <DEDUP_REMOVED lines=16> */
.L_x_102:
[----:B------:R-:W-:Y:S05]  /*5870*/  BSYNC.RECONVERGENT B6 ;  /* 0x0000000000067941 */ /* 0x000fea0003800200 */
.L_x_101:
[----:B------:R-:W-:Y:S01]  /*5880*/  ISETP.NE.U32.AND P4, PT, R148, RZ, PT ;  /* 0x000000ff9400720c */ /* 0x000fe20003f85070 */
[----:B------:R-:W-:Y:S01]  /*5890*/  UISETP.NE.AND UP2, UPT, UR50, URZ, UPT ;  /* 0x000000ff3200728c */ /* 0x000fe2000bf45270 */
[----:B------:R-:W-:Y:S01]  /*58a0*/  ISETP.NE.U32.AND P2, PT, RZ, UR38, PT ;  /* 0x00000026ff007c0c */ /* 0x000fe2000bf45070 */
[----:B------:R-:W-:Y:S01]  /*58b0*/  UISETP.NE.U32.AND UP1, UPT, UR44, URZ, UPT ;  /* 0x000000ff2c00728c */ /* 0x000fe2000bf25070 */
[----:B------:R-:W-:Y:S01]  /*58c0*/  ISETP.NE.AND.EX P4, PT, R149, RZ, PT, P4 ;  /* 0x000000ff9500720c */ /* 0x000fe20003f85340 */
[----:B------:R-:W-:Y:S01]  /*58d0*/  UPLOP3.LUT UP0, UPT, UPT, UPT, UPT, 0x40, 0x4 ;  /* 0x000000000004789c */ /* 0x000fe20003f0e870 */
[----:B------:R-:W-:Y:S01]  /*58e0*/  ISETP.NE.AND.EX P2, PT, RZ, UR39, PT, P2 ;  /* 0x00000027ff007c0c */ /* 0x000fe2000bf45320 */
[----:B------:R-:W-:Y:S01]  /*58f0*/  UISETP.NE.AND.EX UP1, UPT, UR45, URZ, UPT, UP1 ;  /* 0x000000ff2d00728c */ /* 0x000fe2000bf25310 */
[----:B------:R-:W-:Y:S04]  /*5900*/  PLOP3.LUT P1, PT, PT, PT, UP2, 0x80, 0x8 ;  /* 0x000000000008781c */ /* 0x000fe80003f2f028 */
[----:B------:R-:W-:Y:S06]  /*5910*/  @UP2 UPLOP3.LUT UP0, UPT, UPT, UPT, UP1, 0x80, 0x8 ;  /* 0x000000000008289c */ /* 0x000fec0003f0f010 */
[----:B------:R-:W-:Y:S01]  /*5920*/  PLOP3.LUT P0, PT, PT, PT, UP0, 0x80, 0x8 ;  /* 0x000000000008781c */ /* 0x000fe20003f0f008 */
[----:B------:R-:W-:Y:S01]  /*5930*/  @!UPT UIADD3 URZ, UPT, UPT, URZ, URZ, URZ ;  /* 0x000000fffffff290 */ /* 0x000fe2000fffe0ff */
[----:B------:R-:W-:Y:S11]  /*5940*/  BRA.U !UP1, `(.L_x_103) ;  /* 0x0000000109387547 */ /* 0x000ff6000b800000 */
[----:B------:R-:W-:Y:S01]  /*5950*/  UISETP.NE.U32.AND UP0, UPT, UR38, URZ, UPT ;  /* 0x000000ff2600728c */ /* 0x000fe2000bf05070 */
[----:B------:R-:W-:Y:S02]  /*5960*/  HFMA2 R0, -RZ, RZ, 0, 5.9604644775390625e-08 ;  /* 0x00000001ff007431 */ /* 0x000fe400000001ff */
[----:B------:R-:W-:Y:S01]  /*5970*/  IMAD.MOV.U32 R153, RZ, RZ, 0x1 ;  /* 0x00000001ff997424 */ /* 0x000fe200078e00ff */
[----:B------:R-:W-:Y:S06]  /*5980*/  UISETP.NE.AND.EX UP0, UPT, UR39, URZ, UPT, UP0 ;  /* 0x000000ff2700728c */ /* 0x000fec000bf05300 */
[----:B------:R-:W-:Y:S05]  /*5990*/  PLOP3.LUT P3, PT, PT, PT, UP0, 0x80, 0x8 ;  /* 0x000000000008781c */ /* 0x000fea0003f6f008 */
[----:B------:R-:W1:Y:S01]  /*59a0*/  @UP0 LDCU.64 UR6, c[0x0][0x888] ;  /* 0x00011100ff0607ac */ /* 0x000e620008000a00 */
[----:B------:R-:W-:Y:S07]  /*59b0*/  @UP0 UIMAD UR4, UR36, UR44, URZ ;  /* 0x0000002c240402a4 */ /* 0x000fee000f8e02ff */
[----:B------:R-:W-:Y:S01]  /*59c0*/  @!P3 PRMT R153, R0, 0x7610, R153 ;  /* 0x000076100099b816 */ /* 0x000fe20000000099 */
[----:B-1----:R-:W-:Y:S03]  /*59d0*/  @UP0 UIMAD.WIDE UR6, UR4, 0x4, UR6 ;  /* 0x00000004040608a5 */ /* 0x002fe6000f8e0206 */
[----:B------:R-:W1:Y:S03]  /*59e0*/  @!UP0 LDCU UR4, c[0x0][0x880] ;  /* 0x00011000ff0487ac */ /* 0x000e660008000800 */
[----:B------:R-:W-:Y:S01]  /*59f0*/  IMAD.U32 R2, RZ, RZ, UR6 ;  /* 0x00000006ff027e24 */ /* 0x000fe2000f8e00ff */
[----:B------:R-:W-:Y:S05]  /*5a00*/  MOV R3, UR7 ;  /* 0x0000000700037c02 */ /* 0x000fea0008000f00 */
[----:B-----5:R2:W5:Y:S02]  /*5a10*/  @P3 LDG.E R82, desc[UR46][R2.64] ;  /* 0x0000002e02523981 */ /* 0x020564000c1e1900 */
[----:B-12---:R-:W-:Y:S02]  /*5a20*/  @!P3 IMAD.U32 R82, RZ, RZ, UR4 ;  /* 0x00000004ff52be24 */ /* 0x006fe4000f8e00ff */
.L_x_103:
[----:B------:R-:W-:Y:S05]  /*5a30*/  @!P4 BRA `(.L_x_104) ;  /* 0x000000000020c947 */ /* 0x000fea0003800000 */
[----:B------:R-:W-:Y:S04]  /*5a40*/  ISETP.NE.U32.AND P3, PT, R146, RZ, PT ;  /* 0x000000ff9200720c */ /* 0x000fe80003f65070 */
[----:B------:R-:W-:Y:S11]  /*5a50*/  ISETP.NE.AND.EX P3, PT, R147, RZ, PT, P3 ;  /* 0x000000ff9300720c */ /* 0x000ff60003f65330 */
[----:B------:R-:W-:Y:S02]  /*5a60*/  @!UPT UIADD3 URZ, UPT, UPT, URZ, URZ, URZ ;  /* 0x000000fffffff290 */ /* 0x000fe4000fffe0ff */
[----:B------:R-:W1:Y:S01]  /*5a70*/  @P3 LDC.64 R2, c[0x0][0x8a8] ;  /* 0x00022a00ff023b82 */ /* 0x000e620000000a00 */
[----:B------:R-:W-:Y:S04]  /*5a80*/  @P3 IMAD R0, R148, UR36, RZ ;  /* 0x0000002494003c24 */ /* 0x000fe8000f8e02ff */
[----:B-1----:R-:W-:Y:S05]  /*5a90*/  @P3 IMAD.WIDE R2, R0, 0x4, R2 ;  /* 0x0000000400023825 */ /* 0x002fea00078e0202 */
[----:B-----5:R1:W5:Y:S02]  /*5aa0*/  @P3 LDG.E R78, desc[UR46][R2.64] ;  /* 0x0000002e024e3981 */ /* 0x020364000c1e1900 */
[----:B-1----:R-:W2:Y:S02]  /*5ab0*/  @!P3 LDC R78, c[0x0][0x8a0] ;  /* 0x00022800ff4ebb82 */ /* 0x002ea40000000800 */
.L_x_104:
[----:B-----5:R-:W-:Y:S01]  /*5ac0*/  ISETP.NE.AND P4, PT, R82, RZ, PT ;  /* 0x000000ff5200720c */ /* 0x020fe20003f85270 */
[----:B------:R-:W-:Y:S01]  /*5ad0*/  BSSY B1, `(.L_x_105) ;  /* 0x0000048000017945 */ /* 0x000fe20003800000 */
[----:B------:R-:W-:Y:S01]  /*5ae0*/  SEL R5, RZ, 0xffffffff, P2 ;  /* 0xffffffffff057807 */ /* 0x000fe20001000000 */
[----:B------:R-:W-:Y:S01]  /*5af0*/  IMAD.MOV.U32 R100, RZ, RZ, 0x1 ;  /* 0x00000001ff647424 */ /* 0x000fe200078e00ff */
[----:B------:R-:W-:Y:S01]  /*5b00*/  LOP3.LUT P3, RZ, R153, 0xff, RZ, 0xc0, !PT ;  /* 0x000000ff99ff7812 */ /* 0x000fe2000786c0ff */
[----:B------:R-:W-:Y:S01]  /*5b10*/  IMAD R80, R76, 0x100, R79 ;  /* 0x000001004c507824 */ /* 0x000fe200078e024f */
[----:B------:R-:W-:Y:S02]  /*5b20*/  @P1 SEL R0, RZ, 0xffffffff, P4 ;  /* 0xffffffffff001807 */ /* 0x000fe40002000000 */
[----:B------:R-:W-:Y:S02]  /*5b30*/  CS2R R110, SRZ ;  /* 0x00000000006e7805 */ /* 0x000fe4000001ff00 */
[----:B------:R-:W-:Y:S02]  /*5b40*/  LEA R3, R162, UR49, 0x3 ;  /* 0x00000031a2037c11 */ /* 0x000fe4000f8e18ff */
[----:B------:R-:W-:Y:S02]  /*5b50*/  CS2R R108, SRZ ;  /* 0x00000000006c7805 */ /* 0x000fe4000001ff00 */
[----:B------:R-:W-:Y:S02]  /*5b60*/  @P0 SEL R0, R5, R0, !P3 ;  /* 0x0000000005000207 */ /* 0x000fe40005800000 */
[----:B------:R-:W-:Y:S02]  /*5b70*/  CS2R R106, SRZ ;  /* 0x00000000006a7805 */ /* 0x000fe4000001ff00 */
[----:B------:R-:W-:Y:S02]  /*5b80*/  LEA R171, R76, UR49, 0x3 ;  /* 0x000000314cab7c11 */ /* 0x000fe4000f8e18ff */
[----:B------:R-:W-:Y:S02]  /*5b90*/  CS2R R104, SRZ ;  /* 0x0000000000687805 */ /* 0x000fe4000001ff00 */
[----:B------:R-:W-:Y:S02]  /*5ba0*/  @P1 LOP3.LUT R0, R0, 0x1, RZ, 0xc0, !PT ;  /* 0x0000000100001812 */ /* 0x000fe400078ec0ff */
[----:B------:R-:W-:Y:S02]  /*5bb0*/  CS2R R98, SRZ ;  /* 0x0000000000627805 */ /* 0x000fe4000001ff00 */
[----:B------:R-:W-:Y:S02]  /*5bc0*/  SHF.L.U32 R2, R164, 0x1f, RZ ;  /* 0x0000001fa4027819 */ /* 0x000fe400000006ff */
[----:B------:R-:W-:Y:S02]  /*5bd0*/  CS2R R96, SRZ ;  /* 0x0000000000607805 */ /* 0x000fe4000001ff00 */
[----:B------:R-:W-:Y:S02]  /*5be0*/  ISETP.NE.U32.OR P6, PT, R0, 0x1, !P1 ;  /* 0x000000010000780c */ /* 0x000fe40004fc5470 */
[----:B------:R-:W-:Y:S02]  /*5bf0*/  CS2R R90, SRZ ;  /* 0x00000000005a7805 */ /* 0x000fe4000001ff00 */
[----:B------:R-:W-:Y:S02]  /*5c00*/  PLOP3.LUT P2, PT, PT, PT, UP1, 0x80, 0x8 ;  /* 0x000000000008781c */ /* 0x000fe40003f4f018 */
[----:B------:R-:W-:Y:S02]  /*5c10*/  CS2R R88, SRZ ;  /* 0x0000000000587805 */ /* 0x000fe4000001ff00 */
[----:B------:R-:W-:Y:S02]  /*5c20*/  SEL R0, RZ, 0xffffffff, P4 ;  /* 0xffffffffff007807 */ /* 0x000fe40002000000 */
[----:B------:R-:W-:Y:S03]  /*5c30*/  P2R R116, PR, RZ, 0x40 ;  /* 0x00000040ff747803 */ /* 0x000fe60000000000 */
[----:B------:R-:W-:Y:S04]  /*5c40*/  @P6 SHF.L.U32 R4, R161, 0x1f, RZ ;  /* 0x0000001fa1046819 */ /* 0x000fe800000006ff */
[----:B------:R-:W-:Y:S01]  /*5c50*/  @P2 SEL R0, R5, R0, !P3 ;  /* 0x0000000005002207 */ /* 0x000fe20005800000 */
[----:B------:R-:W1:Y:S03]  /*5c60*/  @P6 SYNCS.PHASECHK.TRANS64.TRYWAIT P1, [R3+URZ+0x30], R4 ;  /* 0x00003004030065a7 */ /* 0x000e6600080211ff */
[----:B------:R-:W-:Y:S04]  /*5c70*/  LOP3.LUT R0, R0, 0x1, RZ, 0xc0, !PT ;  /* 0x0000000100007812 */ /* 0x000fe800078ec0ff */
[----:B------:R-:W-:Y:S04]  /*5c80*/  ISETP.NE.U32.AND P5, PT, R0, 0x1, PT ;  /* 0x000000010000780c */ /* 0x000fe80003fa5070 */
[----:B------:R-:W-:Y:S01]  /*5c90*/  P2R R101, PR, RZ, 0x20 ;  /* 0x00000020ff657803 */ /* 0x000fe20000000000 */
[----:B------:R3:W4:Y:S01]  /*5ca0*/  SYNCS.PHASECHK.TRANS64.TRYWAIT P0, [R171+URZ+0xa0], R2 ;  /* 0x0000a002ab0075a7 */ /* 0x00072200080011ff */
[----:B-1----:R-:W-:Y:S01]  /*5cb0*/  @P6 SEL R100, RZ, 0x1, !P1 ;  /* 0x00000001ff646807 */ /* 0x002fe20004800000 */
[----:B---3--:R-:W-:Y:S06]  /*5cc0*/  @!P6 BRA `(.L_x_106) ;  /* 0x0000000000a0e947 */ /* 0x008fec0003800000 */
[----:B------:R-:W-:Y:S01]  /*5cd0*/  @P5 IMAD R7, R162, 0x2000, R155 ;  /* 0x00002000a2075824 */ /* 0x000fe200078e029b */
[----:B------:R-:W-:Y:S01]  /*5ce0*/  ISETP.NE.AND P1, PT, R100, RZ, PT ;  /* 0x000000ff6400720c */ /* 0x000fe20003f25270 */
[----:B------:R-:W-:Y:S01]  /*5cf0*/  BSSY B0, `(.L_x_107) ;  /* 0x0000011000007945 */ /* 0x000fe20003800000 */
[----:B------:R-:W-:Y:S01]  /*5d00*/  CS2R R90, SRZ ;  /* 0x00000000005a7805 */ /* 0x000fe2000001ff00 */
[----:B------:R-:W-:Y:S01]  /*5d10*/  @P5 VIADD R4, R7, UR49 ;  /* 0x0000003107045c36 */ /* 0x000fe20008000000 */
[----:B------:R-:W-:Y:S02]  /*5d20*/  CS2R R88, SRZ ;  /* 0x0000000000587805 */ /* 0x000fe4000001ff00 */
[----:B------:R-:W-:Y:S02]  /*5d30*/  CS2R R98, SRZ ;  /* 0x0000000000627805 */ /* 0x000fe4000001ff00 */
[----:B------:R-:W-:Y:S01]  /*5d40*/  CS2R R96, SRZ ;  /* 0x0000000000607805 */ /* 0x000fe2000001ff00 */
[--C-:B------:R-:W-:Y:S01]  /*5d50*/  @P5 IMAD.IADD R6, R167, 0x1, R4.reuse ;  /* 0x00000001a7065824 */ /* 0x100fe200078e0204 */
[----:B------:R-:W-:Y:S01]  /*5d60*/  CS2R R106, SRZ ;  /* 0x00000000006a7805 */ /* 0x000fe2000001ff00 */
[--C-:B------:R-:W-:Y:S01]  /*5d70*/  @P5 IMAD.IADD R5, R166, 0x1, R4.reuse ;  /* 0x00000001a6055824 */ /* 0x100fe200078e0204 */
[----:B------:R-:W-:Y:S01]  /*5d80*/  CS2R R104, SRZ ;  /* 0x0000000000687805 */ /* 0x000fe2000001ff00 */
[----:B------:R-:W-:Y:S01]  /*5d90*/  @P5 IMAD R4, R165, 0x10, R4 ;  /* 0x00000010a5045824 */ /* 0x000fe200078e0204 */
[----:B------:R-:W-:Y:S02]  /*5da0*/  CS2R R110, SRZ ;  /* 0x00000000006e7805 */ /* 0x000fe4000001ff00 */
[----:B------:R-:W-:Y:S01]  /*5db0*/  CS2R R108, SRZ ;  /* 0x00000000006c7805 */ /* 0x000fe2000001ff00 */
[----:B------:R-:W-:Y:S06]  /*5dc0*/  @P1 BRA `(.L_x_108) ;  /* 0x00000000000c1947 */ /* 0x000fec0003800000 */
[----:B------:R-:W-:Y:S04]  /*5dd0*/  SHF.L.U32 R0, R161, 0x1f, RZ ;  /* 0x0000001fa1007819 */ /* 0x000fe800000006ff */
[----:B------:R-:W1:Y:S02]  /*5de0*/  SYNCS.PHASECHK.TRANS64.TRYWAIT P1, [R3+URZ+0x30], R0 ;  /* 0x00003000030075a7 */ /* 0x000e6400080211ff */
[----:B-1----:R-:W-:Y:S05]  /*5df0*/  @!P1 BRA `(.L_x_109) ;  /* 0x0000006000949947 */ /* 0x002fea0003800000 */
.L_x_108:
[----:B------:R-:W-:Y:S05]  /*5e00*/  BSYNC B0 ;  /* 0x0000000000007941 */ /* 0x000fea0003800000 */
.L_x_107:
[----:B------:R-:W-:Y:S01]  /*5e10*/  ISETP.NE.AND P1, PT, R101, RZ, PT ;  /* 0x000000ff6500720c */ /* 0x000fe20003f25270 */
[----:B-1----:R-:W-:Y:S02]  /*5e20*/  VIADD R3, R3, 0x50 ;  /* 0x0000005003037836 */ /* 0x002fe40000000000 */
[----:B------:R-:W-:Y:S02]  /*5e30*/  IMAD.U32 R0, RZ, RZ, UR37 ;  /* 0x00000025ff007e24 */ /* 0x000fe4000f8e00ff */
[----:B------:R-:W-:Y:S03]  /*5e40*/  VIADD R162, R162, 0x1 ;  /* 0x00000001a2a27836 */ /* 0x000fe60000000000 */
[----:B------:R-:W-:Y:S05]  /*5e50*/  PRMT R0, R0, 0x654, R3 ;  /* 0x0000065400007816 */ /* 0x000fea0000000003 */
[----:B------:R1:W3:Y:S04]  /*5e60*/  @P1 LDS.128 R88, [R7+UR49+0x200] ;  /* 0x0002003107581984 */ /* 0x0002e80008000c00 */
[----:B------:R1:W1:Y:S04]  /*5e70*/  @P1 LDS.128 R96, [R6+0x200] ;  /* 0x0002000006601984 */ /* 0x0002680000000c00 */
[----:B------:R1:W1:Y:S04]  /*5e80*/  @P1 LDS.128 R104, [R5+0x200] ;  /* 0x0002000005681984 */ /* 0x0002680000000c00 */
[----:B------:R1:W1:Y:S01]  /*5e90*/  @P1 LDS.128 R108, [R4+0x200] ;  /* 0x00020000046c1984 */ /* 0x0002620000000c00 */
[C---:B------:R-:W-:Y:S01]  /*5ea0*/  ISETP.NE.AND P1, PT, R162.reuse, 0x4, PT ;  /* 0x00000004a200780c */ /* 0x040fe20003f25270 */
[----:B------:R-:W-:Y:S01]  /*5eb0*/  @!PT LDS RZ, [RZ] ;  /* 0x00000000fffff984 */ /* 0x000fe20000000800 */
[----:B------:R-:W-:Y:S01]  /*5ec0*/  @!PT LDS RZ, [RZ] ;  /* 0x00000000fffff984 */ /* 0x000fe20000000800 */
[----:B------:R-:W-:Y:S01]  /*5ed0*/  @!PT LDS RZ, [RZ] ;  /* 0x00000000fffff984 */ /* 0x000fe20000000800 */
[----:B------:R-:W-:Y:S01]  /*5ee0*/  @!PT LDS RZ, [RZ] ;  /* 0x00000000fffff984 */ /* 0x000fe20000000800 */
[----:B------:R5:W-:Y:S06]  /*5ef0*/  MEMBAR.ALL.CTA ;  /* 0x0000000000007992 */ /* 0x000bec0000008000 */
[----:B-----5:R-:W5:Y:S01]  /*5f00*/  FENCE.VIEW.ASYNC.S ;  /* 0x00000000000073c6 */ /* 0x020f620000000000 */
[----:B------:R-:W-:Y:S01]  /*5f10*/  SEL R162, R162, RZ, P1 ;  /* 0x000000ffa2a27207 */ /* 0x000fe20000800000 */
[----:B-----5:R5:W-:Y:S02]  /*5f20*/  SYNCS.ARRIVE.TRANS64.RED.A1T0 RZ, [R0+URZ], RZ ;  /* 0x000000ff00ff79a7 */ /* 0x020be400081004ff */
[----:B-----5:R-:W-:Y:S04]  /*5f30*/  SEL R0, RZ, 0x1, P1 ;  /* 0x00000001ff007807 */ /* 0x020fe80000800000 */
[----:B---3--:R-:W-:Y:S02]  /*5f40*/  LOP3.LUT R161, R161, R0, RZ, 0x3c, !PT ;  /* 0x00000000a1a17212 */ /* 0x008fe400078e3cff */
.L_x_106:
[----:B------:R-:W-:Y:S05]  /*5f50*/  BSYNC B1 ;  /* 0x0000000000017941 */ /* 0x000fea0003800000 */
.L_x_105:
[----:B------:R-:W-:Y:S04]  /*5f60*/  SHF.R.U32.HI R3, RZ, 0x15, R80 ;  /* 0x00000015ff037819 */ /* 0x000fe80000011650 */
[----:B------:R-:W-:Y:S01]  /*5f70*/  LOP3.LUT P1, RZ, R3, 0x3, R156, 0x48, !PT ;  /* 0x0000000303ff7812 */ /* 0x000fe2000782489c */
[----:B------:R-:W-:Y:S01]  /*5f80*/  @!UPT UIADD3 URZ, UPT, UPT, URZ, URZ, URZ ;  /* 0x000000fffffff290 */ /* 0x000fe2000fffe0ff */
[----:B----4-:R-:W-:Y:S11]  /*5f90*/  @P0 BRA `(.L_x_110) ;  /* 0x0000000000080947 */ /* 0x010ff60003800000 */
[----:B------:R-:W3:Y:S02]  /*5fa0*/  SYNCS.PHASECHK.TRANS64.TRYWAIT P0, [R171+URZ+0xa0], R2 ;  /* 0x0000a002ab0075a7 */ /* 0x000ee400080011ff */
[----:B---3--:R-:W-:Y:S05]  /*5fb0*/  @!P0 BRA `(.L_x_111) ;  /* 0x0000006000388947 */ /* 0x008fea0003800000 */
.L_x_110:
[----:B------:R-:W-:Y:S05]  /*5fc0*/  @!P1 BRA `(.L_x_112) ;  /* 0x0000000000409947 */ /* 0x000fea0003800000 */
[----:B------:R-:W1:Y:S01]  /*5fd0*/  LDCU.64 UR8, c[0x4][0x78] ;  /* 0x01000f00ff0877ac */ /* 0x000e620008000a00 */
[----:B------:R-:W-:Y:S01]  /*5fe0*/  MOV R3, 0x0 ;  /* 0x0000000000037802 */ /* 0x000fe20000000f00 */
[----:B------:R-:W-:Y:S02]  /*5ff0*/  HFMA2 R12, -RZ, RZ, 0, 5.9604644775390625e-08 ;  /* 0x00000001ff0c7431 */ /* 0x000fe400000001ff */
[----:B------:R-:W-:Y:S02]  /*6000*/  IMAD.MOV.U32 R8, RZ, RZ, 0x192 ;  /* 0x00000192ff087424 */ /* 0x000fe400078e00ff */
[----:B------:R-:W-:Y:S01]  /*6010*/  IMAD.MOV.U32 R13, RZ, RZ, RZ ;  /* 0x000000ffff0d7224 */ /* 0x000fe200078e00ff */
[----:B------:R-:W4:Y:S01]  /*6020*/  LDCU.64 UR6, c[0x4][0x80] ;  /* 0x01001000ff0677ac */ /* 0x000f220008000a00 */
[----:B---3--:R-:W3:Y:S01]  /*6030*/  LDC.64 R2, c[0x4][R3] ;  /* 0x0100000003027b82 */ /* 0x008ee20000000a00 */
[----:B------:R-:W5:Y:S01]  /*6040*/  LDCU.64 UR4, c[0x4][0x18] ;  /* 0x01000300ff0477ac */ /* 0x000f620008000a00 */
[----:B-1----:R-:W-:Y:S01]  /*6050*/  MOV R5, UR9 ;  /* 0x0000000900057c02 */ /* 0x002fe20008000f00 */
[----:B------:R-:W-:Y:S01]  /*6060*/  IMAD.U32 R4, RZ, RZ, UR8 ;  /* 0x00000008ff047e24 */ /* 0x000fe2000f8e00ff */
[----:B----4-:R-:W-:Y:S01]  /*6070*/  MOV R7, UR7 ;  /* 0x0000000700077c02 */ /* 0x010fe20008000f00 */
[----:B------:R-:W-:Y:S01]  /*6080*/  IMAD.U32 R6, RZ, RZ, UR6 ;  /* 0x00000006ff067e24 */ /* 0x000fe2000f8e00ff */
[----:B-----5:R-:W-:Y:S01]  /*6090*/  MOV R11, UR5 ;  /* 0x00000005000b7c02 */ /* 0x020fe20008000f00 */
[----:B------:R-:W-:Y:S02]  /*60a0*/  IMAD.U32 R10, RZ, RZ, UR4 ;  /* 0x00000004ff0a7e24 */ /* 0x000fe4000f8e00ff */
[----:B------:R-:W-:Y:S07]  /*60b0*/  LEPC R20, `(.L_x_112) ;  /* 0x000000001014794e */ /* 0x000fee0000000000 */
[----:B--23--:R-:W-:Y:S05]  /*60c0*/  CALL.ABS.NOINC R2 ;  /* 0x0000000002007343 */ /* 0x00cfea0003c00000 */
.L_x_112:
[----:B------:R-:W-:Y:S01]  /*60d0*/  SHF.L.U32 R83, R88, 0x10, RZ ;  /* 0x0000001058537819 */ /* 0x000fe200000006ff */
[----:B------:R-:W-:Y:S05]  /*60e0*/  WARPSYNC.ALL ;  /* 0x0000000000007948 */ /* 0x000fea0003800000 */
[----:B------:R-:W-:Y:S01]  /*60f0*/  R2UR UR4, R80 ;  /* 0x00000000500472ca */ /* 0x000fe200000e0000 */
[----:B------:R-:W-:Y:S01]  /*6100*/  BSSY.RECONVERGENT B0, `(.L_x_113) ;  /* 0x0000121000007945 */ /* 0x000fe20003800200 */
[----:B------:R-:W-:Y:S02]  /*6110*/  IADD3 R103, PT, PT, R155, UR49, RZ ;  /* 0x000000319b677c10 */ /* 0x000fe4000fffe0ff */
[----:B------:R-:W-:Y:S02]  /*6120*/  SHF.L.U32 R102, R165, 0x4, RZ ;  /* 0x00000004a5667819 */ /* 0x000fe400000006ff */
[-C--:B------:R-:W-:Y:S02]  /*6130*/  IADD3 R175, PT, PT, R167, R103.reuse, RZ ;  /* 0x00000067a7af7210 */ /* 0x080fe40007ffe0ff */
[----:B------:R-:W-:Y:S02]  /*6140*/  IADD3 R174, PT, PT, R166, R103, RZ ;  /* 0x00000067a6ae7210 */ /* 0x000fe40007ffe0ff */
[----:B------:R-:W-:Y:S02]  /*6150*/  IADD3 R173, PT, PT, R103, R102, RZ ;  /* 0x0000006667ad7210 */ /* 0x000fe40007ffe0ff */
[C---:B------:R-:W-:Y:S01]  /*6160*/  PRMT R81, R88.reuse, 0x8880, RZ ;  /* 0x0000888058517816 */ /* 0x040fe200000000ff */
[----:B-1----:R-:W2:Y:S01]  /*6170*/  LDTM.x64 R4, tmem[UR4] ;  /* 0x00000004000479ee */ /* 0x002ea20008340000 */
[----:B------:R-:W-:Y:S02]  /*6180*/  SHF.R.S32.HI R83, RZ, 0x18, R83 ;  /* 0x00000018ff537819 */ /* 0x000fe40000011453 */
[----:B------:R-:W-:Y:S02]  /*6190*/  SHF.R.S32.HI R86, RZ, 0x18, R89 ;  /* 0x00000018ff567819 */ /* 0x000fe40000011459 */
[----:B------:R-:W-:Y:S02]  /*61a0*/  SHF.L.U32 R84, R88, 0x8, RZ ;  /* 0x0000000858547819 */ /* 0x000fe400000006ff */
[----:B------:R-:W-:Y:S02]  /*61b0*/  SHF.L.U32 R85, R89, 0x8, RZ ;  /* 0x0000000859557819 */ /* 0x000fe400000006ff */
[----:B------:R-:W-:Y:S02]  /*61c0*/  SHF.R.S32.HI R84, RZ, 0x18, R84 ;  /* 0x00000018ff547819 */ /* 0x000fe40000011454 */
[----:B------:R-:W-:Y:S02]  /*61d0*/  SHF.R.S32.HI R85, RZ, 0x18, R85 ;  /* 0x00000018ff557819 */ /* 0x000fe40000011455 */
[----:B------:R-:W-:Y:S02]  /*61e0*/  SHF.L.U32 R87, R110, 0x8, RZ ;  /* 0x000000086e577819 */ /* 0x000fe400000006ff */
[----:B------:R-:W-:Y:S02]  /*61f0*/  ISETP.NE.AND P0, PT, R169, RZ, PT ;  /* 0x000000ffa900720c */ /* 0x000fe40003f05270 */
[----:B------:R-:W-:Y:S02]  /*6200*/  SHF.R.S32.HI R87, RZ, 0x18, R87 ;  /* 0x00000018ff577819 */ /* 0x000fe40000011457 */
[----:B------:R-:W-:Y:S02]  /*6210*/  ISETP.NE.AND P6, PT, R116, RZ, PT ;  /* 0x000000ff7400720c */ /* 0x000fe40003fc5270 */
[----:B------:R-:W-:Y:S01]  /*6220*/  LEA R117, R162, UR49, 0x3 ;  /* 0x00000031a2757c11 */ /* 0x000fe2000f8e18ff */
[C---:B--2---:R-:W-:Y:S02]  /*6230*/  IMAD R0, R78.reuse, R4, RZ ;  /* 0x000000044e007224 */ /* 0x044fe400078e02ff */
[C---:B---3--:R-:W-:Y:S02]  /*6240*/  IMAD R2, R78.reuse, R5, RZ ;  /* 0x000000054e027224 */ /* 0x048fe400078e02ff */
[----:B------:R-:W-:Y:S02]  /*6250*/  IMAD R3, R78, R6, RZ ;  /* 0x000000064e037224 */ /* 0x000fe400078e02ff */
[-C--:B------:R-:W-:Y:S01]  /*6260*/  IMAD R0, R81, R82.reuse, R0 ;  /* 0x0000005251007224 */ /* 0x080fe200078e0200 */
[----:B------:R-:W-:Y:S01]  /*6270*/  SHF.R.S32.HI R81, RZ, 0x18, R88 ;  /* 0x00000018ff517819 */ /* 0x000fe20000011458 */
[-C--:B------:R-:W-:Y:S01]  /*6280*/  IMAD R2, R83, R82.reuse, R2 ;  /* 0x0000005253027224 */ /* 0x080fe200078e0202 */
[C---:B------:R-:W-:Y:S01]  /*6290*/  PRMT R83, R89.reuse, 0x8880, RZ ;  /* 0x0000888059537816 */ /* 0x040fe200000000ff */
[----:B------:R-:W-:Y:S01]  /*62a0*/  IMAD R3, R84, R82, R3 ;  /* 0x0000005254037224 */ /* 0x000fe200078e0203 */
[----:B------:R-:W-:Y:S01]  /*62b0*/  SHF.L.U32 R84, R89, 0x10, RZ ;  /* 0x0000001059547819 */ /* 0x000fe200000006ff */
[C---:B------:R-:W-:Y:S01]  /*62c0*/  IMAD R7, R78.reuse, R7, RZ ;  /* 0x000000074e077224 */ /* 0x040fe200078e02ff */
[----:B------:R-:W-:Y:S01]  /*62d0*/  @P6 SHF.L.U32 R118, R161, 0x1f, RZ ;  /* 0x0000001fa1766819 */ /* 0x000fe200000006ff */
[C---:B------:R-:W-:Y:S01]  /*62e0*/  IMAD R4, R78.reuse, R8, RZ ;  /* 0x000000084e047224 */ /* 0x040fe200078e02ff */
[----:B------:R-:W-:Y:S01]  /*62f0*/  SHF.R.S32.HI R84, RZ, 0x18, R84 ;  /* 0x00000018ff547819 */ /* 0x000fe20000011454 */
[----:B------:R-:W-:Y:S02]  /*6300*/  IMAD R5, R78, R9, RZ ;  /* 0x000000094e057224 */ /* 0x000fe400078e02ff */
[----:B------:R-:W-:Y:S01]  /*6310*/  IMAD R7, R81, R82, R7 ;  /* 0x0000005251077224 */ /* 0x000fe200078e0207 */
[----:B------:R-:W-:Y:S01]  /*6320*/  PRMT R81, R90, 0x8880, RZ ;  /* 0x000088805a517816 */ /* 0x000fe200000000ff */
[----:B------:R-:W-:Y:S02]  /*6330*/  IMAD R6, R78, R10, RZ ;  /* 0x0000000a4e067224 */ /* 0x000fe400078e02ff */
[-C--:B------:R-:W-:Y:S01]  /*6340*/  IMAD R4, R83, R82.reuse, R4 ;  /* 0x0000005253047224 */ /* 0x080fe200078e0204 */
[----:B------:R-:W-:Y:S01]  /*6350*/  I2IP.S8.S32.SAT R93, R7, R3, RZ ;  /* 0x00000003075d7239 */ /* 0x000fe200000014ff */
[----:B------:R-:W-:Y:S01]  /*6360*/  IMAD R5, R84, R82, R5 ;  /* 0x0000005254057224 */ /* 0x000fe200078e0205 */
[----:B------:R-:W-:Y:S01]  /*6370*/  SHF.L.U32 R83, R90, 0x10, RZ ;  /* 0x000000105a537819 */ /* 0x000fe200000006ff */
[----:B------:R-:W-:Y:S01]  /*6380*/  IMAD R11, R78, R11, RZ ;  /* 0x0000000b4e0b7224 */ /* 0x000fe200078e02ff */
[----:B------:R-:W-:Y:S01]  /*6390*/  I2IP.S8.S32.SAT R92, R2, R0, R93 ;  /* 0x00000000025c7239 */ /* 0x000fe2000000145d */
[----:B------:R-:W-:Y:S01]  /*63a0*/  IMAD R6, R85, R82, R6 ;  /* 0x0000005255067224 */ /* 0x000fe200078e0206 */
[----:B------:R-:W-:Y:S01]  /*63b0*/  SHF.R.S32.HI R83, RZ, 0x18, R83 ;  /* 0x00000018ff537819 */ /* 0x000fe20000011453 */
[----:B------:R-:W-:Y:S01]  /*63c0*/  IMAD R8, R78, R12, RZ ;  /* 0x0000000c4e087224 */ /* 0x000fe200078e02ff */
[----:B------:R-:W-:Y:S01]  /*63d0*/  SHF.L.U32 R85, R90, 0x8, RZ ;  /* 0x000000085a557819 */ /* 0x000fe200000006ff */
[----:B------:R-:W-:Y:S02]  /*63e0*/  IMAD R9, R78, R13, RZ ;  /* 0x0000000d4e097224 */ /* 0x000fe400078e02ff */
[----:B------:R-:W-:Y:S01]  /*63f0*/  IMAD R11, R86, R82, R11 ;  /* 0x00000052560b7224 */ /* 0x000fe200078e020b */
[----:B------:R-:W-:Y:S01]  /*6400*/  SHF.R.S32.HI R85, RZ, 0x18, R85 ;  /* 0x00000018ff557819 */ /* 0x000fe20000011455 */
[C---:B------:R-:W-:Y:S01]  /*6410*/  IMAD R10, R78.reuse, R14, RZ ;  /* 0x0000000e4e0a7224 */ /* 0x040fe200078e02ff */
[----:B------:R-:W-:Y:S01]  /*6420*/  SHF.R.S32.HI R86, RZ, 0x18, R91 ;  /* 0x00000018ff567819 */ /* 0x000fe2000001145b */
[----:B------:R-:W-:Y:S01]  /*6430*/  IMAD R8, R81, R82, R8 ;  /* 0x0000005251087224 */ /* 0x000fe200078e0208 */
[----:B------:R-:W-:Y:S01]  /*6440*/  I2IP.S8.S32.SAT R94, R11, R6, RZ ;  /* 0x000000060b5e7239 */ /* 0x000fe200000014ff */
[----:B------:R-:W-:Y:S01]  /*6450*/  IMAD R9, R83, R82, R9 ;  /* 0x0000005253097224 */ /* 0x000fe200078e0209 */
[C---:B------:R-:W-:Y:S01]  /*6460*/  PRMT R83, R91.reuse, 0x8880, RZ ;  /* 0x000088805b537816 */ /* 0x040fe200000000ff */
[----:B------:R-:W-:Y:S01]  /*6470*/  IMAD.U32 R84, R91, 0x10000, RZ ;  /* 0x000100005b547824 */ /* 0x000fe200078e00ff */
[----:B------:R-:W-:Y:S01]  /*6480*/  I2IP.S8.S32.SAT R93, R5, R4, R94 ;  /* 0x00000004055d7239 */ /* 0x000fe2000000145e */
[C---:B------:R-:W-:Y:S01]  /*6490*/  IMAD R15, R78.reuse, R15, RZ ;  /* 0x0000000f4e0f7224 */ /* 0x040fe200078e02ff */
[----:B------:R-:W-:Y:S01]  /*64a0*/  SHF.R.S32.HI R81, RZ, 0x18, R90 ;  /* 0x00000018ff517819 */ /* 0x000fe2000001145a */
[----:B------:R-:W-:Y:S01]  /*64b0*/  IMAD R10, R85, R82, R10 ;  /* 0x00000052550a7224 */ /* 0x000fe200078e020a */
[----:B------:R-:W-:Y:S01]  /*64c0*/  SHF.R.S32.HI R84, RZ, 0x18, R84 ;  /* 0x00000018ff547819 */ /* 0x000fe20000011454 */
[C---:B------:R-:W-:Y:S01]  /*64d0*/  IMAD R12, R78.reuse, R16, RZ ;  /* 0x000000104e0c7224 */ /* 0x040fe200078e02ff */
[----:B------:R-:W-:Y:S01]  /*64e0*/  SHF.L.U32 R85, R91, 0x8, RZ ;  /* 0x000000085b557819 */ /* 0x000fe200000006ff */
[----:B------:R-:W-:Y:S02]  /*64f0*/  IMAD R13, R78, R17, RZ ;  /* 0x000000114e0d7224 */ /* 0x000fe400078e02ff */
[----:B------:R-:W-:Y:S01]  /*6500*/  IMAD R15, R81, R82, R15 ;  /* 0x00000052510f7224 */ /* 0x000fe200078e020f */
[----:B------:R-:W-:Y:S01]  /*6510*/  PRMT R81, R96, 0x8880, RZ ;  /* 0x0000888060517816 */ /* 0x000fe200000000ff */
[----:B------:R-:W-:Y:S01]  /*6520*/  IMAD R14, R78, R18, RZ ;  /* 0x000000124e0e7224 */ /* 0x000fe200078e02ff */
[----:B------:R-:W-:Y:S01]  /*6530*/  SHF.R.S32.HI R85, RZ, 0x18, R85 ;  /* 0x00000018ff557819 */ /* 0x000fe20000011455 */
[----:B------:R-:W-:Y:S01]  /*6540*/  IMAD R12, R83, R82, R12 ;  /* 0x00000052530c7224 */ /* 0x000fe200078e020c */
[----:B------:R-:W-:Y:S01]  /*6550*/  I2IP.S8.S32.SAT R94, R15, R10, RZ ;  /* 0x0000000a0f5e7239 */ /* 0x000fe200000014ff */
[----:B------:R-:W-:Y:S01]  /*6560*/  IMAD R13, R84, R82, R13 ;  /* 0x00000052540d7224 */ /* 0x000fe200078e020d */
[----:B------:R-:W-:Y:S01]  /*6570*/  SHF.L.U32 R83, R96, 0x10, RZ ;  /* 0x0000001060537819 */ /* 0x000fe200000006ff */
[C---:B------:R-:W-:Y:S01]  /*6580*/  IMAD R19, R78.reuse, R19, RZ ;  /* 0x000000134e137224 */ /* 0x040fe200078e02ff */
[----:B------:R-:W-:Y:S01]  /*6590*/  I2IP.S8.S32.SAT R94, R9, R8, R94 ;  /* 0x00000008095e7239 */ /* 0x000fe2000000145e */
[----:B------:R-:W-:Y:S01]  /*65a0*/  IMAD R14, R85, R82, R14 ;  /* 0x00000052550e7224 */ /* 0x000fe200078e020e */
[----:B------:R-:W-:Y:S01]  /*65b0*/  SHF.R.S32.HI R83, RZ, 0x18, R83 ;  /* 0x00000018ff537819 */ /* 0x000fe20000011453 */
[C---:B------:R-:W-:Y:S01]  /*65c0*/  IMAD R16, R78.reuse, R20, RZ ;  /* 0x000000144e107224 */ /* 0x040fe200078e02ff */
[----:B------:R-:W-:Y:S01]  /*65d0*/  SHF.L.U32 R84, R97, 0x10, RZ ;  /* 0x0000001061547819 */ /* 0x000fe200000006ff */
[----:B------:R-:W-:Y:S01]  /*65e0*/  IMAD R17, R78, R21, RZ ;  /* 0x000000154e117224 */ /* 0x000fe200078e02ff */
[----:B------:R-:W-:Y:S01]  /*65f0*/  SHF.L.U32 R85, R96, 0x8, RZ ;  /* 0x0000000860557819 */ /* 0x000fe200000006ff */
[----:B------:R-:W-:Y:S01]  /*6600*/  IMAD R19, R86, R82, R19 ;  /* 0x0000005256137224 */ /* 0x000fe200078e0213 */
[----:B------:R-:W-:Y:S01]  /*6610*/  SHF.R.S32.HI R84, RZ, 0x18, R84 ;  /* 0x00000018ff547819 */ /* 0x000fe20000011454 */
[C---:B------:R-:W-:Y:S01]  /*6620*/  IMAD R18, R78.reuse, R22, RZ ;  /* 0x000000164e127224 */ /* 0x040fe200078e02ff */
[----:B------:R-:W-:Y:S01]  /*6630*/  SHF.R.S32.HI R85, RZ, 0x18, R85 ;  /* 0x00000018ff557819 */ /* 0x000fe20000011455 */
[----:B------:R-:W-:Y:S01]  /*6640*/  IMAD R16, R81, R82, R16 ;  /* 0x0000005251107224 */ /* 0x000fe200078e0210 */
[----:B------:R-:W-:Y:S01]  /*6650*/  I2IP.S8.S32.SAT R95, R19, R14, RZ ;  /* 0x0000000e135f7239 */ /* 0x000fe200000014ff */
[-C--:B------:R-:W-:Y:S01]  /*6660*/  IMAD R17, R83, R82.reuse, R17 ;  /* 0x0000005253117224 */ /* 0x080fe200078e0211 */
[----:B------:R-:W-:Y:S01]  /*6670*/  PRMT R83, R97, 0x8880, RZ ;  /* 0x0000888061537816 */ /* 0x000fe200000000ff */
[C---:B------:R-:W-:Y:S01]  /*6680*/  IMAD R23, R78.reuse, R23, RZ ;  /* 0x000000174e177224 */ /* 0x040fe200078e02ff */
[----:B------:R-:W-:Y:S01]  /*6690*/  SHF.R.S32.HI R81, RZ, 0x18, R96 ;  /* 0x00000018ff517819 */ /* 0x000fe20000011460 */
[----:B------:R-:W-:Y:S01]  /*66a0*/  IMAD R18, R85, R82, R18 ;  /* 0x0000005255127224 */ /* 0x000fe200078e0212 */
[----:B------:R-:W-:Y:S01]  /*66b0*/  SHF.L.U32 R85, R97, 0x8, RZ ;  /* 0x0000000861557819 */ /* 0x000fe200000006ff */
[C---:B------:R-:W-:Y:S01]  /*66c0*/  IMAD R20, R78.reuse, R24, RZ ;  /* 0x000000184e147224 */ /* 0x040fe200078e02ff */
[----:B------:R-:W-:Y:S01]  /*66d0*/  I2IP.S8.S32.SAT R95, R13, R12, R95 ;  /* 0x0000000c0d5f7239 */ /* 0x000fe2000000145f */
[----:B------:R-:W-:Y:S01]  /*66e0*/  IMAD R21, R78, R25, RZ ;  /* 0x000000194e157224 */ /* 0x000fe200078e02ff */
[----:B------:R-:W-:Y:S01]  /*66f0*/  SHF.R.S32.HI R85, RZ, 0x18, R85 ;  /* 0x00000018ff557819 */ /* 0x000fe20000011455 */
[----:B------:R-:W-:Y:S01]  /*6700*/  IMAD R23, R81, R82, R23 ;  /* 0x0000005251177224 */ /* 0x000fe200078e0217 */
[----:B------:R-:W-:Y:S01]  /*6710*/  PRMT R81, R98, 0x8880, RZ ;  /* 0x0000888062517816 */ /* 0x000fe200000000ff */
[----:B------:R-:W-:Y:S01]  /*6720*/  IMAD R22, R78, R26, RZ ;  /* 0x0000001a4e167224 */ /* 0x000fe200078e02ff */
[----:B------:R1:W-:Y:S01]  /*6730*/  STS.128 [R155+UR49+0x8200], R92 ;  /* 0x0082005c9b007988 */ /* 0x0003e20008000c31 */
[----:B------:R-:W-:Y:S01]  /*6740*/  IMAD R20, R83, R82, R20 ;  /* 0x0000005253147224 */ /* 0x000fe200078e0214 */
[----:B------:R-:W-:Y:S01]  /*6750*/  I2IP.S8.S32.SAT R112, R23, R18, RZ ;  /* 0x0000001217707239 */ /* 0x000fe200000014ff */
[----:B------:R-:W-:Y:S01]  /*6760*/  IMAD R21, R84, R82, R21 ;  /* 0x0000005254157224 */ /* 0x000fe200078e0215 */
[----:B------:R-:W-:Y:S01]  /*6770*/  SHF.R.S32.HI R86, RZ, 0x18, R97 ;  /* 0x00000018ff567819 */ /* 0x000fe20000011461 */
[----:B------:R-:W-:Y:S01]  /*6780*/  IMAD.U32 R83, R98, 0x10000, RZ ;  /* 0x0001000062537824 */ /* 0x000fe200078e00ff */
[----:B------:R-:W-:Y:S01]  /*6790*/  I2IP.S8.S32.SAT R112, R17, R16, R112 ;  /* 0x0000001011707239 */ /* 0x000fe20000001470 */
[----:B------:R-:W-:Y:S01]  /*67a0*/  IMAD R27, R78, R27, RZ ;  /* 0x0000001b4e1b7224 */ /* 0x000fe200078e02ff */
[----:B------:R-:W-:Y:S01]  /*67b0*/  SHF.L.U32 R84, R99, 0x10, RZ ;  /* 0x0000001063547819 */ /* 0x000fe200000006ff */
[----:B------:R-:W-:Y:S01]  /*67c0*/  IMAD R22, R85, R82, R22 ;  /* 0x0000005255167224 */ /* 0x000fe200078e0216 */
[----:B------:R-:W-:Y:S01]  /*67d0*/  SHF.L.U32 R85, R98, 0x8, RZ ;  /* 0x0000000862557819 */ /* 0x000fe200000006ff */
[C---:B------:R-:W-:Y:S01]  /*67e0*/  IMAD R24, R78.reuse, R28, RZ ;  /* 0x0000001c4e187224 */ /* 0x040fe200078e02ff */
[----:B------:R-:W-:Y:S01]  /*67f0*/  SHF.R.S32.HI R83, RZ, 0x18, R83 ;  /* 0x00000018ff537819 */ /* 0x000fe20000011453 */
[----:B------:R-:W-:Y:S01]  /*6800*/  IMAD R25, R78, R29, RZ ;  /* 0x0000001d4e197224 */ /* 0x000fe200078e02ff */
[----:B------:R-:W-:Y:S01]  /*6810*/  SHF.R.S32.HI R84, RZ, 0x18, R84 ;  /* 0x00000018ff547819 */ /* 0x000fe20000011454 */
[----:B------:R-:W-:Y:S01]  /*6820*/  IMAD R27, R86, R82, R27 ;  /* 0x00000052561b7224 */ /* 0x000fe200078e021b */
[----:B------:R-:W-:Y:S01]  /*6830*/  SHF.R.S32.HI R85, RZ, 0x18, R85 ;  /* 0x00000018ff557819 */ /* 0x000fe20000011455 */
[C---:B------:R-:W-:Y:S01]  /*6840*/  IMAD R26, R78.reuse, R30, RZ ;  /* 0x0000001e4e1a7224 */ /* 0x040fe200078e02ff */
[----:B------:R-:W-:Y:S01]  /*6850*/  SHF.R.S32.HI R86, RZ, 0x18, R99 ;  /* 0x00000018ff567819 */ /* 0x000fe20000011463 */
[----:B------:R-:W-:Y:S01]  /*6860*/  IMAD R24, R81, R82, R24 ;  /* 0x0000005251187224 */ /* 0x000fe200078e0218 */
[----:B------:R-:W-:Y:S01]  /*6870*/  I2IP.S8.S32.SAT R113, R27, R22, RZ ;  /* 0x000000161b717239 */ /* 0x000fe200000014ff */
[----:B------:R-:W-:Y:S01]  /*6880*/  IMAD R25, R83, R82, R25 ;  /* 0x0000005253197224 */ /* 0x000fe200078e0219 */
[----:B------:R-:W-:Y:S01]  /*6890*/  SHF.R.S32.HI R81, RZ, 0x18, R98 ;  /* 0x00000018ff517819 */ /* 0x000fe20000011462 */
[C---:B------:R-:W-:Y:S01]  /*68a0*/  IMAD R31, R78.reuse, R31, RZ ;  /* 0x0000001f4e1f7224 */ /* 0x040fe200078e02ff */
[----:B------:R-:W-:Y:S01]  /*68b0*/  I2IP.S8.S32.SAT R113, R21, R20, R113 ;  /* 0x0000001415717239 */ /* 0x000fe20000001471 */
[----:B------:R-:W-:Y:S01]  /*68c0*/  IMAD R26, R85, R82, R26 ;  /* 0x00000052551a7224 */ /* 0x000fe200078e021a */
[C---:B------:R-:W-:Y:S01]  /*68d0*/  PRMT R83, R99.reuse, 0x8880, RZ ;  /* 0x0000888063537816 */ /* 0x040fe200000000ff */
[C---:B------:R-:W-:Y:S01]  /*68e0*/  IMAD R28, R78.reuse, R32, RZ ;  /* 0x000000204e1c7224 */ /* 0x040fe200078e02ff */
[----:B------:R-:W-:Y:S01]  /*68f0*/  SHF.L.U32 R85, R99, 0x8, RZ ;  /* 0x0000000863557819 */ /* 0x000fe200000006ff */
[C---:B------:R-:W-:Y:S02]  /*6900*/  IMAD R29, R78.reuse, R33, RZ ;  /* 0x000000214e1d7224 */ /* 0x040fe400078e02ff */
[----:B------:R-:W-:Y:S01]  /*6910*/  IMAD R31, R81, R82, R31 ;  /* 0x00000052511f7224 */ /* 0x000fe200078e021f */
[----:B------:R-:W-:Y:S01]  /*6920*/  SHF.R.S32.HI R85, RZ, 0x18, R85 ;  /* 0x00000018ff557819 */ /* 0x000fe20000011455 */
[----:B------:R-:W-:Y:S01]  /*6930*/  IMAD R30, R78, R34, RZ ;  /* 0x000000224e1e7224 */ /* 0x000fe200078e02ff */
[----:B------:R-:W-:Y:S01]  /*6940*/  PRMT R81, R104, 0x8880, RZ ;  /* 0x0000888068517816 */ /* 0x000fe200000000ff */
[----:B------:R-:W-:Y:S01]  /*6950*/  IMAD R28, R83, R82, R28 ;  /* 0x00000052531c7224 */ /* 0x000fe200078e021c */
[----:B------:R-:W-:Y:S01]  /*6960*/  I2IP.S8.S32.SAT R114, R31, R26, RZ ;  /* 0x0000001a1f727239 */ /* 0x000fe200000014ff */
[----:B------:R-:W-:Y:S01]  /*6970*/  IMAD R29, R84, R82, R29 ;  /* 0x00000052541d7224 */ /* 0x000fe200078e021d */
[----:B------:R-:W-:Y:S01]  /*6980*/  SHF.L.U32 R83, R104, 0x10, RZ ;  /* 0x0000001068537819 */ /* 0x000fe200000006ff */
[----:B------:R-:W-:Y:S01]  /*6990*/  IMAD R35, R78, R35, RZ ;  /* 0x000000234e237224 */ /* 0x000fe200078e02ff */
[----:B------:R-:W-:Y:S01]  /*69a0*/  I2IP.S8.S32.SAT R114, R25, R24, R114 ;  /* 0x0000001819727239 */ /* 0x000fe20000001472 */
[----:B------:R-:W-:Y:S01]  /*69b0*/  IMAD R30, R85, R82, R30 ;  /* 0x00000052551e7224 */ /* 0x000fe200078e021e */
[----:B------:R-:W-:Y:S01]  /*69c0*/  SHF.L.U32 R85, R104, 0x8, RZ ;  /* 0x0000000868557819 */ /* 0x000fe200000006ff */
[C---:B------:R-:W-:Y:S01]  /*69d0*/  IMAD R32, R78.reuse, R36, RZ ;  /* 0x000000244e207224 */ /* 0x040fe200078e02ff */
[----:B------:R-:W-:Y:S01]  /*69e0*/  SHF.R.S32.HI R83, RZ, 0x18, R83 ;  /* 0x00000018ff537819 */ /* 0x000fe20000011453 */
[----:B------:R-:W-:Y:S01]  /*69f0*/  IMAD R33, R78, R37, RZ ;  /* 0x000000254e217224 */ /* 0x000fe200078e02ff */
[----:B------:R-:W-:Y:S01]  /*6a00*/  SHF.R.S32.HI R85, RZ, 0x18, R85 ;  /* 0x00000018ff557819 */ /* 0x000fe20000011455 */
[----:B------:R-:W-:Y:S01]  /*6a10*/  IMAD R35, R86, R82, R35 ;  /* 0x0000005256237224 */ /* 0x000fe200078e0223 */
[----:B------:R-:W-:Y:S01]  /*6a20*/  PRMT R84, R105, 0x8880, RZ ;  /* 0x0000888069547816 */ /* 0x000fe200000000ff */
[----:B------:R-:W-:Y:S01]  /*6a30*/  IMAD R34, R78, R38, RZ ;  /* 0x000000264e227224 */ /* 0x000fe200078e02ff */
[----:B------:R-:W-:Y:S01]  /*6a40*/  SHF.L.U32 R86, R108, 0x10, RZ ;  /* 0x000000106c567819 */ /* 0x000fe200000006ff */
[----:B------:R-:W-:Y:S01]  /*6a50*/  IMAD R32, R81, R82, R32 ;  /* 0x0000005251207224 */ /* 0x000fe200078e0220 */
[----:B------:R-:W-:Y:S01]  /*6a60*/  SHF.R.S32.HI R81, RZ, 0x18, R104 ;  /* 0x00000018ff517819 */ /* 0x000fe20000011468 */
[C---:B------:R-:W-:Y:S01]  /*6a70*/  IMAD R39, R78.reuse, R39, RZ ;  /* 0x000000274e277224 */ /* 0x040fe200078e02ff */
[----:B------:R-:W-:Y:S01]  /*6a80*/  I2IP.S8.S32.SAT R115, R35, R30, RZ ;  /* 0x0000001e23737239 */ /* 0x000fe200000014ff */
[-C--:B------:R-:W-:Y:S02]  /*6a90*/  IMAD R33, R83, R82.reuse, R33 ;  /* 0x0000005253217224 */ /* 0x080fe400078e0221 */
[----:B------:R-:W-:Y:S01]  /*6aa0*/  IMAD R34, R85, R82, R34 ;  /* 0x0000005255227224 */ /* 0x000fe200078e0222 */
[----:B------:R-:W-:Y:S01]  /*6ab0*/  I2IP.S8.S32.SAT R115, R29, R28, R115 ;  /* 0x0000001c1d737239 */ /* 0x000fe20000001473 */
[C---:B------:R-:W-:Y:S01]  /*6ac0*/  IMAD.U32 R83, R105.reuse, 0x10000, RZ ;  /* 0x0001000069537824 */ /* 0x040fe200078e00ff */
[----:B------:R-:W-:Y:S01]  /*6ad0*/  SHF.L.U32 R85, R105, 0x8, RZ ;  /* 0x0000000869557819 */ /* 0x000fe200000006ff */
[----:B------:R-:W-:Y:S01]  /*6ae0*/  IMAD R39, R81, R82, R39 ;  /* 0x0000005251277224 */ /* 0x000fe200078e0227 */
[----:B------:R-:W-:Y:S01]  /*6af0*/  MOV R81, R84 ;  /* 0x0000005400517202 */ /* 0x000fe20000000f00 */
[C---:B------:R-:W-:Y:S01]  /*6b00*/  IMAD R36, R78.reuse, R40, RZ ;  /* 0x000000284e247224 */ /* 0x040fe200078e02ff */
[----:B------:R-:W-:Y:S01]  /*6b10*/  SHF.R.S32.HI R83, RZ, 0x18, R83 ;  /* 0x00000018ff537819 */ /* 0x000fe20000011453 */
[C---:B------:R-:W-:Y:S01]  /*6b20*/  IMAD R37, R78.reuse, R41, RZ ;  /* 0x000000294e257224 */ /* 0x040fe200078e02ff */
[----:B------:R-:W-:Y:S01]  /*6b30*/  SHF.R.S32.HI R85, RZ, 0x18, R85 ;  /* 0x00000018ff557819 */ /* 0x000fe20000011455 */
[C---:B------:R-:W-:Y:S01]  /*6b40*/  IMAD R38, R78.reuse, R42, RZ ;  /* 0x0000002a4e267224 */ /* 0x040fe200078e02ff */
[----:B------:R1:W-:Y:S01]  /*6b50*/  STS.128 [R175+0x8200], R112 ;  /* 0x00820070af007388 */ /* 0x0003e20000000c00 */
[----:B------:R-:W-:Y:S01]  /*6b60*/  IMAD R36, R81, R82, R36 ;  /* 0x0000005251247224 */ /* 0x000fe200078e0224 */
[----:B------:R-:W-:Y:S01]  /*6b70*/  I2IP.S8.S32.SAT R120, R39, R34, RZ ;  /* 0x0000002227787239 */ /* 0x000fe200000014ff */
[-C--:B------:R-:W-:Y:S01]  /*6b80*/  IMAD R37, R83, R82.reuse, R37 ;  /* 0x0000005253257224 */ /* 0x080fe200078e0225 */
[----:B------:R-:W-:Y:S01]  /*6b90*/  SHF.R.S32.HI R84, RZ, 0x18, R105 ;  /* 0x00000018ff547819 */ /* 0x000fe20000011469 */
[----:B------:R-:W-:Y:S01]  /*6ba0*/  IMAD R43, R78, R43, RZ ;  /* 0x0000002b4e2b7224 */ /* 0x000fe200078e02ff */
[C---:B------:R-:W-:Y:S01]  /*6bb0*/  SHF.L.U32 R83, R106.reuse, 0x10, RZ ;  /* 0x000000106a537819 */ /* 0x040fe200000006ff */
[----:B------:R-:W-:Y:S01]  /*6bc0*/  IMAD R38, R85, R82, R38 ;  /* 0x0000005255267224 */ /* 0x000fe200078e0226 */
[----:B------:R-:W-:Y:S01]  /*6bd0*/  PRMT R81, R106, 0x8880, RZ ;  /* 0x000088806a517816 */ /* 0x000fe200000000ff */
[----:B------:R-:W-:Y:S01]  /*6be0*/  IMAD R40, R78, R44, RZ ;  /* 0x0000002c4e287224 */ /* 0x000fe200078e02ff */
[----:B------:R-:W-:Y:S01]  /*6bf0*/  SHF.L.U32 R85, R106, 0x8, RZ ;  /* 0x000000086a557819 */ /* 0x000fe200000006ff */
[----:B------:R-:W-:Y:S01]  /*6c00*/  IMAD R41, R78, R45, RZ ;  /* 0x0000002d4e297224 */ /* 0x000fe200078e02ff */
[----:B------:R-:W-:Y:S01]  /*6c10*/  SHF.R.S32.HI R83, RZ, 0x18, R83 ;  /* 0x00000018ff537819 */ /* 0x000fe20000011453 */
[----:B------:R-:W-:Y:S01]  /*6c20*/  IMAD R43, R84, R82, R43 ;  /* 0x00000052542b7224 */ /* 0x000fe200078e022b */
[----:B------:R-:W-:Y:S01]  /*6c30*/  SHF.R.S32.HI R85, RZ, 0x18, R85 ;  /* 0x00000018ff557819 */ /* 0x000fe20000011455 */
[C---:B------:R-:W-:Y:S01]  /*6c40*/  IMAD R42, R78.reuse, R46, RZ ;  /* 0x0000002e4e2a7224 */ /* 0x040fe200078e02ff */
[----:B------:R-:W-:Y:S01]  /*6c50*/  I2IP.S8.S32.SAT R120, R33, R32, R120 ;  /* 0x0000002021787239 */ /* 0x000fe20000001478 */
[----:B------:R-:W-:Y:S01]  /*6c60*/  IMAD R40, R81, R82, R40 ;  /* 0x0000005251287224 */ /* 0x000fe200078e0228 */
[----:B------:R-:W-:Y:S01]  /*6c70*/  SHF.R.S32.HI R84, RZ, 0x18, R106 ;  /* 0x00000018ff547819 */ /* 0x000fe2000001146a */
[----:B------:R-:W-:Y:S01]  /*6c80*/  IMAD R47, R78, R47, RZ ;  /* 0x0000002f4e2f7224 */ /* 0x000fe200078e02ff */
[----:B------:R-:W-:Y:S01]  /*6c90*/  I2IP.S8.S32.SAT R121, R43, R38, RZ ;  /* 0x000000262b797239 */ /* 0x000fe200000014ff */
[-C--:B------:R-:W-:Y:S01]  /*6ca0*/  IMAD R41, R83, R82.reuse, R41 ;  /* 0x0000005253297224 */ /* 0x080fe200078e0229 */
[----:B------:R-:W-:Y:S01]  /*6cb0*/  PRMT R81, R107, 0x8880, RZ ;  /* 0x000088806b517816 */ /* 0x000fe200000000ff */
[-C--:B------:R-:W-:Y:S01]  /*6cc0*/  IMAD R42, R85, R82.reuse, R42 ;  /* 0x00000052552a7224 */ /* 0x080fe200078e022a */
[----:B------:R-:W-:Y:S01]  /*6cd0*/  SHF.L.U32 R83, R107, 0x10, RZ ;  /* 0x000000106b537819 */ /* 0x000fe200000006ff */
[----:B------:R-:W-:Y:S01]  /*6ce0*/  IMAD R47, R84, R82, R47 ;  /* 0x00000052542f7224 */ /* 0x000fe200078e022f */
[----:B------:R-:W-:Y:S01]  /*6cf0*/  I2IP.S8.S32.SAT R121, R37, R36, R121 ;  /* 0x0000002425797239 */ /* 0x000fe20000001479 */
[C---:B------:R-:W-:Y:S01]  /*6d00*/  IMAD R44, R78.reuse, R48, RZ ;  /* 0x000000304e2c7224 */ /* 0x040fe200078e02ff */
[----:B------:R-:W-:Y:S01]  /*6d10*/  SHF.R.S32.HI R83, RZ, 0x18, R83 ;  /* 0x00000018ff537819 */ /* 0x000fe20000011453 */
[----:B------:R-:W-:Y:S01]  /*6d20*/  IMAD.SHL.U32 R84, R107, 0x100, RZ ;  /* 0x000001006b547824 */ /* 0x000fe200078e00ff */
[----:B------:R-:W-:Y:S01]  /*6d30*/  I2IP.S8.S32.SAT R122, R47, R42, RZ ;  /* 0x0000002a2f7a7239 */ /* 0x000fe200000014ff */
[----:B------:R-:W-:Y:S01]  /*6d40*/  IMAD R45, R78, R49, RZ ;  /* 0x000000314e2d7224 */ /* 0x000fe200078e02ff */
[----:B------:R-:W-:Y:S01]  /*6d50*/  PRMT R85, R108, 0x8880, RZ ;  /* 0x000088806c557816 */ /* 0x000fe200000000ff */
[----:B------:R-:W-:Y:S01]  /*6d60*/  IMAD R44, R81, R82, R44 ;  /* 0x00000052512c7224 */ /* 0x000fe200078e022c */
[----:B------:R-:W-:Y:S01]  /*6d70*/  SHF.R.S32.HI R81, RZ, 0x18, R84 ;  /* 0x00000018ff517819 */ /* 0x000fe20000011454 */
[C---:B------:R-:W-:Y:S01]  /*6d80*/  IMAD R46, R78.reuse, R50, RZ ;  /* 0x000000324e2e7224 */ /* 0x040fe200078e02ff */
[----:B------:R-:W-:Y:S01]  /*6d90*/  I2IP.S8.S32.SAT R122, R41, R40, R122 ;  /* 0x00000028297a7239 */ /* 0x000fe2000000147a */
[----:B------:R-:W-:Y:S01]  /*6da0*/  IMAD R45, R83, R82, R45 ;  /* 0x00000052532d7224 */ /* 0x000fe200078e022d */
[----:B------:R-:W-:Y:S01]  /*6db0*/  SHF.R.S32.HI R83, RZ, 0x18, R107 ;  /* 0x00000018ff537819 */ /* 0x000fe2000001146b */
[----:B------:R-:W-:Y:S01]  /*6dc0*/  IMAD R51, R78, R51, RZ ;  /* 0x000000334e337224 */ /* 0x000fe200078e02ff */
[----:B------:R-:W-:Y:S01]  /*6dd0*/  SHF.L.U32 R84, R108, 0x8, RZ ;  /* 0x000000086c547819 */ /* 0x000fe200000006ff */
[C---:B------:R-:W-:Y:S02]  /*6de0*/  IMAD R48, R78.reuse, R52, RZ ;  /* 0x000000344e307224 */ /* 0x040fe400078e02ff */
[-C--:B------:R-:W-:Y:S01]  /*6df0*/  IMAD R46, R81, R82.reuse, R46 ;  /* 0x00000052512e7224 */ /* 0x080fe200078e022e */
[----:B------:R-:W-:Y:S01]  /*6e00*/  SHF.R.S32.HI R81, RZ, 0x18, R86 ;  /* 0x00000018ff517819 */ /* 0x000fe20000011456 */
[C---:B------:R-:W-:Y:S01]  /*6e10*/  IMAD R49, R78.reuse, R53, RZ ;  /* 0x000000354e317224 */ /* 0x040fe200078e02ff */
[----:B------:R-:W-:Y:S01]  /*6e20*/  SHF.R.S32.HI R86, RZ, 0x18, R111 ;  /* 0x00000018ff567819 */ /* 0x000fe2000001146f */
[----:B------:R-:W-:Y:S01]  /*6e30*/  IMAD R51, R83, R82, R51 ;  /* 0x0000005253337224 */ /* 0x000fe200078e0233 */
[----:B------:R-:W-:Y:S01]  /*6e40*/  SHF.R.S32.HI R83, RZ, 0x18, R84 ;  /* 0x00000018ff537819 */ /* 0x000fe20000011454 */
[C---:B------:R-:W-:Y:S01]  /*6e50*/  IMAD R50, R78.reuse, R54, RZ ;  /* 0x000000364e327224 */ /* 0x040fe200078e02ff */
[----:B------:R-:W-:Y:S01]  /*6e60*/  SHF.R.S32.HI R84, RZ, 0x18, R108 ;  /* 0x00000018ff547819 */ /* 0x000fe2000001146c */
[----:B------:R-:W-:Y:S01]  /*6e70*/  IMAD R48, R85, R82, R48 ;  /* 0x0000005255307224 */ /* 0x000fe200078e0230 */
[----:B------:R-:W-:Y:S01]  /*6e80*/  I2IP.S8.S32.SAT R123, R51, R46, RZ ;  /* 0x0000002e337b7239 */ /* 0x000fe200000014ff */
[C---:B------:R-:W-:Y:S01]  /*6e90*/  IMAD R55, R78.reuse, R55, RZ ;  /* 0x000000374e377224 */ /* 0x040fe200078e02ff */
[----:B------:R-:W-:Y:S01]  /*6ea0*/  SHF.L.U32 R85, R109, 0x10, RZ ;  /* 0x000000106d557819 */ /* 0x000fe200000006ff */
[----:B------:R-:W-:Y:S01]  /*6eb0*/  IMAD R49, R81, R82, R49 ;  /* 0x0000005251317224 */ /* 0x000fe200078e0231 */
[----:B------:R-:W-:Y:S01]  /*6ec0*/  PRMT R81, R109, 0x8880, RZ ;  /* 0x000088806d517816 */ /* 0x000fe200000000ff */
[----:B------:R-:W-:Y:S01]  /*6ed0*/  IMAD R52, R78, R56, RZ ;  /* 0x000000384e347224 */ /* 0x000fe200078e02ff */
[----:B------:R-:W-:Y:S01]  /*6ee0*/  I2IP.S8.S32.SAT R123, R45, R44, R123 ;  /* 0x0000002c2d7b7239 */ /* 0x000fe2000000147b */
[-C--:B------:R-:W-:Y:S01]  /*6ef0*/  IMAD R50, R83, R82.reuse, R50 ;  /* 0x0000005253327224 */ /* 0x080fe200078e0232 */
[----:B------:R-:W-:Y:S01]  /*6f00*/  SHF.R.S32.HI R83, RZ, 0x18, R85 ;  /* 0x00000018ff537819 */ /* 0x000fe20000011455 */
[-C--:B------:R-:W-:Y:S01]  /*6f10*/  IMAD R55, R84, R82.reuse, R55 ;  /* 0x0000005254377224 */ /* 0x080fe200078e0237 */
[----:B------:R-:W-:Y:S01]  /*6f20*/  PRMT R85, R110, 0x8880, RZ ;  /* 0x000088806e557816 */ /* 0x000fe200000000ff */
[----:B------:R-:W-:Y:S01]  /*6f30*/  IMAD R52, R81, R82, R52 ;  /* 0x0000005251347224 */ /* 0x000fe200078e0234 */
[----:B------:R-:W-:Y:S01]  /*6f40*/  SHF.L.U32 R81, R109, 0x8, RZ ;  /* 0x000000086d517819 */ /* 0x000fe200000006ff */
[C---:B------:R-:W-:Y:S01]  /*6f50*/  IMAD R53, R78.reuse, R57, RZ ;  /* 0x000000394e357224 */ /* 0x040fe200078e02ff */
[----:B------:R1:W-:Y:S01]  /*6f60*/  STS.128 [R174+0x8200], R120 ;  /* 0x00820078ae007388 */ /* 0x0003e20000000c00 */
[----:B------:R-:W-:Y:S01]  /*6f70*/  IMAD R54, R78, R58, RZ ;  /* 0x0000003a4e367224 */ /* 0x000fe200078e02ff */
[----:B------:R-:W-:Y:S01]  /*6f80*/  SHF.R.S32.HI R81, RZ, 0x18, R81 ;  /* 0x00000018ff517819 */ /* 0x000fe20000011451 */
[----:B------:R-:W-:Y:S01]  /*6f90*/  IMAD R53, R83, R82, R53 ;  /* 0x0000005253357224 */ /* 0x000fe200078e0235 */
[----:B------:R-:W-:Y:S01]  /*6fa0*/  SHF.L.U32 R84, R110, 0x10, RZ ;  /* 0x000000106e547819 */ /* 0x000fe200000006ff */
[C---:B------:R-:W-:Y:S01]  /*6fb0*/  IMAD R59, R78.reuse, R59, RZ ;  /* 0x0000003b4e3b7224 */ /* 0x040fe200078e02ff */
[----:B------:R-:W-:Y:S01]  /*6fc0*/  SHF.R.S32.HI R83, RZ, 0x18, R109 ;  /* 0x00000018ff537819 */ /* 0x000fe2000001146d */
[C---:B------:R-:W-:Y:S01]  /*6fd0*/  IMAD R56, R78.reuse, R60, RZ ;  /* 0x0000003c4e387224 */ /* 0x040fe200078e02ff */
[----:B------:R-:W-:Y:S01]  /*6fe0*/  I2IP.S8.S32.SAT R124, R55, R50, RZ ;  /* 0x00000032377c7239 */ /* 0x000fe200000014ff */
[----:B------:R-:W-:Y:S01]  /*6ff0*/  IMAD R54, R81, R82, R54 ;  /* 0x0000005251367224 */ /* 0x000fe200078e0236 */
[----:B------:R-:W-:Y:S01]  /*7000*/  SHF.R.S32.HI R84, RZ, 0x18, R84 ;  /* 0x00000018ff547819 */ /* 0x000fe20000011454 */
[----:B------:R-:W-:Y:S01]  /*7010*/  IMAD R57, R78, R61, RZ ;  /* 0x0000003d4e397224 */ /* 0x000fe200078e02ff */
[----:B------:R-:W-:Y:S01]  /*7020*/  I2IP.S8.S32.SAT R124, R49, R48, R124 ;  /* 0x00000030317c7239 */ /* 0x000fe2000000147c */
[-C--:B------:R-:W-:Y:S01]  /*7030*/  IMAD R59, R83, R82.reuse, R59 ;  /* 0x00000052533b7224 */ /* 0x080fe200078e023b */
[----:B------:R-:W-:Y:S01]  /*7040*/  PRMT R83, R111, 0x8880, RZ ;  /* 0x000088806f537816 */ /* 0x000fe200000000ff */
[-C--:B------:R-:W-:Y:S01]  /*7050*/  IMAD R56, R85, R82.reuse, R56 ;  /* 0x0000005255387224 */ /* 0x080fe200078e0238 */
[----:B------:R-:W-:Y:S01]  /*7060*/  SHF.R.S32.HI R81, RZ, 0x18, R110 ;  /* 0x00000018ff517819 */ /* 0x000fe2000001146e */
[----:B------:R-:W-:Y:S01]  /*7070*/  IMAD R57, R84, R82, R57 ;  /* 0x0000005254397224 */ /* 0x000fe200078e0239 */
[----:B------:R-:W-:Y:S01]  /*7080*/  I2IP.S8.S32.SAT R125, R59, R54, RZ ;  /* 0x000000363b7d7239 */ /* 0x000fe200000014ff */
[C---:B------:R-:W-:Y:S01]  /*7090*/  IMAD R58, R78.reuse, R62, RZ ;  /* 0x0000003e4e3a7224 */ /* 0x040fe200078e02ff */
[C---:B------:R-:W-:Y:S01]  /*70a0*/  SHF.L.U32 R85, R111.reuse, 0x8, RZ ;  /* 0x000000086f557819 */ /* 0x040fe200000006ff */
[----:B------:R-:W-:Y:S01]  /*70b0*/  IMAD.U32 R84, R111, 0x10000, RZ ;  /* 0x000100006f547824 */ /* 0x000fe200078e00ff */
[----:B------:R-:W-:Y:S01]  /*70c0*/  I2IP.S8.S32.SAT R125, R53, R52, R125 ;  /* 0x00000034357d7239 */ /* 0x000fe2000000147d */
[C---:B------:R-:W-:Y:S01]  /*70d0*/  IMAD R63, R78.reuse, R63, RZ ;  /* 0x0000003f4e3f7224 */ /* 0x040fe200078e02ff */
[----:B------:R-:W-:Y:S01]  /*70e0*/  SHF.R.S32.HI R85, RZ, 0x18, R85 ;  /* 0x00000018ff557819 */ /* 0x000fe20000011455 */
[C---:B------:R-:W-:Y:S01]  /*70f0*/  IMAD R60, R78.reuse, R64, RZ ;  /* 0x000000404e3c7224 */ /* 0x040fe200078e02ff */
[----:B------:R-:W-:Y:S01]  /*7100*/  SHF.R.S32.HI R84, RZ, 0x18, R84 ;  /* 0x00000018ff547819 */ /* 0x000fe20000011454 */
[-C--:B------:R-:W-:Y:S02]  /*7110*/  IMAD R58, R87, R82.reuse, R58 ;  /* 0x00000052573a7224 */ /* 0x080fe400078e023a */
[C---:B------:R-:W-:Y:S02]  /*7120*/  IMAD R61, R78.reuse, R65, RZ ;  /* 0x000000414e3d7224 */ /* 0x040fe400078e02ff */
[-C--:B------:R-:W-:Y:S02]  /*7130*/  IMAD R63, R81, R82.reuse, R63 ;  /* 0x00000052513f7224 */ /* 0x080fe400078e023f */
[----:B------:R-:W-:Y:S02]  /*7140*/  IMAD R60, R83, R82, R60 ;  /* 0x00000052533c7224 */ /* 0x000fe400078e023c */
[----:B------:R-:W-:Y:S01]  /*7150*/  IMAD R62, R78, R66, RZ ;  /* 0x000000424e3e7224 */ /* 0x000fe200078e02ff */
[----:B------:R-:W-:Y:S01]  /*7160*/  I2IP.S8.S32.SAT R126, R63, R58, RZ ;  /* 0x0000003a3f7e7239 */ /* 0x000fe200000014ff */
[----:B------:R-:W-:Y:S02]  /*7170*/  IMAD R61, R84, R82, R61 ;  /* 0x00000052543d7224 */ /* 0x000fe400078e023d */
[----:B------:R-:W-:Y:S01]  /*7180*/  IMAD R67, R78, R67, RZ ;  /* 0x000000434e437224 */ /* 0x000fe200078e02ff */
[----:B------:R-:W-:Y:S01]  /*7190*/  I2IP.S8.S32.SAT R126, R57, R56, R126 ;  /* 0x00000038397e7239 */ /* 0x000fe2000000147e */
[-C--:B------:R-:W-:Y:S02]  /*71a0*/  IMAD R62, R85, R82.reuse, R62 ;  /* 0x00000052553e7224 */ /* 0x080fe400078e023e */
[----:B------:R-:W-:Y:S05]  /*71b0*/  IMAD R67, R86, R82, R67 ;  /* 0x0000005256437224 */ /* 0x000fea00078e0243 */
[----:B------:R-:W-:Y:S04]  /*71c0*/  I2IP.S8.S32.SAT R127, R67, R62, RZ ;  /* 0x0000003e437f7239 */ /* 0x000fe800000014ff */
[----:B------:R-:W-:Y:S05]  /*71d0*/  I2IP.S8.S32.SAT R127, R61, R60, R127 ;  /* 0x0000003c3d7f7239 */ /* 0x000fea000000147f */
[----:B------:R1:W-:Y:S01]  /*71e0*/  STS.128 [R173+0x8200], R124 ;  /* 0x0082007cad007388 */ /* 0x0003e20000000c00 */
[----:B------:R-:W-:Y:S01]  /*71f0*/  @!PT LDS RZ, [RZ] ;  /* 0x00000000fffff984 */ /* 0x000fe20000000800 */
[----:B------:R-:W-:Y:S01]  /*7200*/  @!PT LDS RZ, [RZ] ;  /* 0x00000000fffff984 */ /* 0x000fe20000000800 */
[----:B------:R-:W-:Y:S01]  /*7210*/  @!PT LDS RZ, [RZ] ;  /* 0x00000000fffff984 */ /* 0x000fe20000000800 */
[----:B------:R-:W-:Y:S01]  /*7220*/  @!PT LDS RZ, [RZ] ;  /* 0x00000000fffff984 */ /* 0x000fe20000000800 */
[----:B------:R2:W-:Y:S07]  /*7230*/  MEMBAR.ALL.CTA ;  /* 0x0000000000007992 */ /* 0x0005ee0000008000 */
[----:B--2---:R-:W2:Y:S02]  /*7240*/  FENCE.VIEW.ASYNC.S ;  /* 0x00000000000073c6 */ /* 0x004ea40000000000 */
[----:B--2---:R-:W-:Y:S06]  /*7250*/  BAR.SYNC.DEFER_BLOCKING 0x1, 0x80 ;  /* 0x0042000000007b1d */ /* 0x004fec0000010000 */
[----:B------:R-:W-:Y:S05]  /*7260*/  @P0 BRA `(.L_x_114) ;  /* 0x0000000000280947 */ /* 0x000fea0003800000 */
[----:B------:R-:W-:Y:S02]  /*7270*/  UIADD3 UR4, UPT, UPT, UR49, 0x8200, URZ ;  /* 0x0000820031047890 */ /* 0x000fe4000fffe0ff */
[----:B------:R-:W-:Y:S01]  /*7280*/  UIADD3 UR6, UP0, UPT, UR52, 0x680, URZ ;  /* 0x0000068034067890 */ /* 0x000fe2000ff1e0ff */
[----:B------:R-:W-:Y:S03]  /*7290*/  UMOV UR43, UR36 ;  /* 0x00000024002b7c82 */ /* 0x000fe60008000000 */
[----:B------:R-:W-:Y:S01]  /*72a0*/  MOV R168, UR4 ;  /* 0x0000000400a87c02 */ /* 0x000fe20008000f00 */
[----:B------:R-:W-:Y:S03]  /*72b0*/  UIADD3.X UR7, UPT, UPT, URZ, UR53, URZ, UP0, !UPT ;  /* 0x00000035ff077290 */ /* 0x000fe600087fe4ff */
[----:B------:R-:W-:Y:S11]  /*72c0*/  R2UR UR40, R168 ;  /* 0x00000000a82872ca */ /* 0x000ff600000e0000 */
[----:B------:R-:W-:Y:S02]  /*72d0*/  @!UPT UIADD3 URZ, UPT, UPT, URZ, URZ, URZ ;  /* 0x000000fffffff290 */ /* 0x000fe4000fffe0ff */
[----:B------:R2:W-:Y:S01]  /*72e0*/  UTMASTG.3D [UR40], [UR6] ;  /* 0x00000028060073b5 */ /* 0x0005e20008010000 */
[----:B------:R0:W-:Y:S01]  /*72f0*/  UTMACMDFLUSH ;  /* 0x00000000000079b7 */ /* 0x0001e20000000000 */
[----:B--2---:R-:W-:Y:S04]  /*7300*/  DEPBAR.LE SB0, 0x1 ;  /* 0x000080400000791a */ /* 0x004fe80000000000 */
.L_x_114:
[----:B------:R-:W-:Y:S05]  /*7310*/  BSYNC.RECONVERGENT B0 ;  /* 0x0000000000007941 */ /* 0x000fea0003800200 */
.L_x_113:
[----:B------:R-:W-:Y:S06]  /*7320*/  BAR.SYNC.DEFER_BLOCKING 0x1, 0x80 ;  /* 0x0042000000007b1d */ /* 0x000fec0000010000 */
[----:B------:R-:W2:Y:S01]  /*7330*/  @P6 SYNCS.PHASECHK.TRANS64.TRYWAIT P0, [R117+URZ+0x30], R118 ;  /* 0x00003076750065a7 */ /* 0x000ea200080011ff */
[----:B------:R-:W-:Y:S01]  /*7340*/  BSSY B1, `(.L_x_115) ;  /* 0x0000023000017945 */ /* 0x000fe20003800000 */
[----:B--2---:R-:W-:Y:S03]  /*7350*/  @P6 SEL R100, RZ, 0x1, !P0 ;  /* 0x00000001ff646807 */ /* 0x004fe60004000000 */
[----:B------:R-:W-:Y:S05]  /*7360*/  @!P6 BRA `(.L_x_116) ;  /* 0x000000000080e947 */ /* 0x000fea0003800000 */
[----:B------:R-:W-:Y:S01]  /*7370*/  ISETP.NE.AND P1, PT, R101, RZ, PT ;  /* 0x000000ff6500720c */ /* 0x000fe20003f25270 */
[----:B------:R-:W-:Y:S01]  /*7380*/  BSSY B0, `(.L_x_117) ;  /* 0x000000a000007945 */ /* 0x000fe20003800000 */
[----:B------:R-:W-:Y:S11]  /*7390*/  ISETP.NE.AND P0, PT, R100, RZ, PT ;  /* 0x000000ff6400720c */ /* 0x000ff60003f05270 */
[----:B------:R-:W-:Y:S04]  /*73a0*/  @P1 IMAD R5, R162, 0x2000, R103 ;  /* 0x00002000a2051824 */ /* 0x000fe800078e0267 */
[--C-:B------:R-:W-:Y:S01]  /*73b0*/  @P1 IMAD.IADD R4, R167, 0x1, R5.reuse ;  /* 0x00000001a7041824 */ /* 0x100fe200078e0205 */
[----:B------:R-:W-:Y:S01]  /*73c0*/  @P1 IADD3 R3, PT, PT, R166, R5, RZ ;  /* 0x00000005a6031210 */ /* 0x000fe20007ffe0ff */
[----:B------:R-:W-:Y:S01]  /*73d0*/  @P1 IMAD.IADD R2, R102, 0x1, R5 ;  /* 0x0000000166021824 */ /* 0x000fe200078e0205 */
[----:B------:R-:W-:Y:S06]  /*73e0*/  @P0 BRA `(.L_x_118) ;  /* 0x00000000000c0947 */ /* 0x000fec0003800000 */
[----:B------:R-:W-:Y:S04]  /*73f0*/  SHF.L.U32 R0, R161, 0x1f, RZ ;  /* 0x0000001fa1007819 */ /* 0x000fe800000006ff */
[----:B------:R-:W2:Y:S02]  /*7400*/  SYNCS.PHASECHK.TRANS64.TRYWAIT P0, [R117+URZ+0x30], R0 ;  /* 0x00003000750075a7 */ /* 0x000ea400080011ff */
[----:B--2---:R-:W-:Y:S05]  /*7410*/  @!P0 BRA `(.L_x_119) ;  /* 0x0000004c00348947 */ /* 0x004fea0003800000 */
.L_x_118:
[----:B------:R-:W-:Y:S05]  /*7420*/  BSYNC B0 ;  /* 0x0000000000007941 */ /* 0x000fea0003800000 */
.L_x_117:
[----:B------:R-:W-:Y:S01]  /*7430*/  ISETP.NE.AND P0, PT, R101, RZ, PT ;  /* 0x000000ff6500720c */ /* 0x000fe20003f05270 */
[----:B--2---:R-:W-:Y:S02]  /*7440*/  VIADD R117, R117, 0x50 ;  /* 0x0000005075757836 */ /* 0x004fe40000000000 */
[----:B------:R-:W-:Y:S02]  /*7450*/  IMAD.U32 R0, RZ, RZ, UR37 ;  /* 0x00000025ff007e24 */ /* 0x000fe4000f8e00ff */
[----:B------:R-:W-:Y:S03]  /*7460*/  VIADD R162, R162, 0x1 ;  /* 0x00000001a2a27836 */ /* 0x000fe60000000000 */
[----:B------:R-:W-:Y:S05]  /*7470*/  PRMT R0, R0, 0x654, R117 ;  /* 0x0000065400007816 */ /* 0x000fea0000000075 */
[----:B------:R2:W3:Y:S04]  /*7480*/  @P0 LDS.128 R88, [R5+0x200] ;  /* 0x0002000005580984 */ /* 0x0004e80000000c00 */
[----:B------:R2:W4:Y:S04]  /*7490*/  @P0 LDS.128 R96, [R4+0x200] ;  /* 0x0002000004600984 */ /* 0x0005280000000c00 */
        /* <DEDUP_REMOVED lines=12> */
[----:B--234-:R-:W-:Y:S02]  /*7560*/  LOP3.LUT R161, R161, R0, RZ, 0x3c, !PT ;  /* 0x00000000a1a17212 */ /* 0x01cfe400078e3cff */
.L_x_116:
[----:B------:R-:W-:Y:S05]  /*7570*/  BSYNC B1 ;  /* 0x0000000000017941 */ /* 0x000fea0003800000 */
.L_x_115:
[----:B------:R-:W-:Y:S05]  /*7580*/  VIADD R3, R80, 0x40 ;  /* 0x0000004050037836 */ /* 0x000fea0000000000 */
[----:B------:R-:W-:Y:S04]  /*7590*/  SHF.R.U32.HI R3, RZ, 0x15, R3 ;  /* 0x00000015ff037819 */ /* 0x000fe80000011603 */
[----:B------:R-:W-:Y:S11]  /*75a0*/  LOP3.LUT P0, RZ, R3, 0x3, R156, 0x48, !PT ;  /* 0x0000000303ff7812 */ /* 0x000ff6000780489c */
[----:B------:R-:W-:Y:S02]  /*75b0*/  @!UPT UIADD3 URZ, UPT, UPT, URZ, URZ, URZ ;  /* 0x000000fffffff290 */ /* 0x000fe4000fffe0ff */
[----:B------:R-:W-:Y:S05]  /*75c0*/  @!P0 BRA `(.L_x_120) ;  /* 0x0000000000408947 */ /* 0x000fea0003800000 */
[----:B------:R-:W2:Y:S01]  /*75d0*/  LDCU.64 UR8, c[0x4][0x78] ;  /* 0x01000f00ff0877ac */ /* 0x000ea20008000a00 */
[----:B------:R-:W-:Y:S01]  /*75e0*/  MOV R3, 0x0 ;  /* 0x0000000000037802 */ /* 0x000fe20000000f00 */
[----:B------:R-:W-:Y:S02]  /*75f0*/  HFMA2 R12, -RZ, RZ, 0, 5.9604644775390625e-08 ;  /* 0x00000001ff0c7431 */ /* 0x000fe400000001ff */
[----:B------:R-:W-:Y:S02]  /*7600*/  IMAD.MOV.U32 R8, RZ, RZ, 0x192 ;  /* 0x00000192ff087424 */ /* 0x000fe400078e00ff */
[----:B------:R-:W-:Y:S01]  /*7610*/  IMAD.MOV.U32 R13, RZ, RZ, RZ ;  /* 0x000000ffff0d7224 */ /* 0x000fe200078e00ff */
[----:B------:R-:W3:Y:S01]  /*7620*/  LDCU.64 UR6, c[0x4][0x80] ;  /* 0x01001000ff0677ac */ /* 0x000ee20008000a00 */
[----:B------:R-:W4:Y:S01]  /*7630*/  LDC.64 R2, c[0x4][R3] ;  /* 0x0100000003027b82 */ /* 0x000f220000000a00 */
[----:B------:R-:W5:Y:S01]  /*7640*/  LDCU.64 UR4, c[0x4][0x18] ;  /* 0x01000300ff0477ac */ /* 0x000f620008000a00 */
[----:B--2---:R-:W-:Y:S01]  /*7650*/  MOV R5, UR9 ;  /* 0x0000000900057c02 */ /* 0x004fe20008000f00 */
[----:B------:R-:W-:Y:S01]  /*7660*/  IMAD.U32 R4, RZ, RZ, UR8 ;  /* 0x00000008ff047e24 */ /* 0x000fe2000f8e00ff */
[----:B---3--:R-:W-:Y:S01]  /*7670*/  MOV R7, UR7 ;  /* 0x0000000700077c02 */ /* 0x008fe20008000f00 */
[----:B------:R-:W-:Y:S01]  /*7680*/  IMAD.U32 R6, RZ, RZ, UR6 ;  /* 0x00000006ff067e24 */ /* 0x000fe2000f8e00ff */
[----:B-----5:R-:W-:Y:S01]  /*7690*/  MOV R11, UR5 ;  /* 0x00000005000b7c02 */ /* 0x020fe20008000f00 */
[----:B------:R-:W-:Y:S02]  /*76a0*/  IMAD.U32 R10, RZ, RZ, UR4 ;  /* 0x00000004ff0a7e24 */ /* 0x000fe4000f8e00ff */
[----:B------:R-:W-:Y:S07]  /*76b0*/  LEPC R20, `(.L_x_120) ;  /* 0x000000001014794e */ /* 0x000fee0000000000 */
[----:B-1--4-:R-:W-:Y:S05]  /*76c0*/  CALL.ABS.NOINC R2 ;  /* 0x0000000002007343 */ /* 0x012fea0003c00000 */
.L_x_120:
[----:B------:R-:W-:Y:S05]  /*76d0*/  WARPSYNC.ALL ;  /* 0x0000000000007948 */ /* 0x000fea0003800000 */
[----:B------:R-:W-:Y:S01]  /*76e0*/  R2UR UR4, R80 ;  /* 0x00000000500472ca */ /* 0x000fe200000e0000 */
[----:B------:R-:W-:Y:S01]  /*76f0*/  BSSY.RECONVERGENT B0, `(.L_x_121) ;  /* 0x000011c000007945 */ /* 0x000fe20003800200 */
[C---:B------:R-:W-:Y:S02]  /*7700*/  PRMT R81, R88.reuse, 0x8880, RZ ;  /* 0x0000888058517816 */ /* 0x040fe400000000ff */
[C---:B------:R-:W-:Y:S02]  /*7710*/  SHF.L.U32 R84, R88.reuse, 0x8, RZ ;  /* 0x0000000858547819 */ /* 0x040fe400000006ff */
[----:B------:R-:W-:Y:S02]  /*7720*/  SHF.L.U32 R83, R88, 0x10, RZ ;  /* 0x0000001058537819 */ /* 0x000fe400000006ff */
[----:B------:R-:W-:Y:S02]  /*7730*/  SHF.R.S32.HI R84, RZ, 0x18, R84 ;  /* 0x00000018ff547819 */ /* 0x000fe40000011454 */
[----:B------:R-:W-:Y:S02]  /*7740*/  SHF.R.S32.HI R83, RZ, 0x18, R83 ;  /* 0x00000018ff537819 */ /* 0x000fe40000011453 */
[----:B------:R-:W-:Y:S01]  /*7750*/  ISETP.NE.AND P0, PT, R169, RZ, PT ;  /* 0x000000ffa900720c */ /* 0x000fe20003f05270 */
[----:B------:R-:W2:Y:S01]  /*7760*/  LDTM.x64 R4, tmem[UR4+0x40] ;  /* 0x00004004000479ee */ /* 0x000ea20008340000 */
[----:B------:R-:W-:Y:S01]  /*7770*/  ISETP.NE.AND P6, PT, R116, RZ, PT ;  /* 0x000000ff7400720c */ /* 0x000fe20003fc5270 */
[C---:B--2---:R-:W-:Y:S02]  /*7780*/  IMAD R0, R78.reuse, R4, RZ ;  /* 0x000000044e007224 */ /* 0x044fe400078e02ff */
[C---:B------:R-:W-:Y:S02]  /*7790*/  IMAD R3, R78.reuse, R6, RZ ;  /* 0x000000064e037224 */ /* 0x040fe400078e02ff */
[C---:B------:R-:W-:Y:S02]  /*77a0*/  IMAD R4, R78.reuse, R8, RZ ;  /* 0x000000084e047224 */ /* 0x040fe400078e02ff */
[C---:B------:R-:W-:Y:S02]  /*77b0*/  IMAD R6, R78.reuse, R10, RZ ;  /* 0x0000000a4e067224 */ /* 0x040fe400078e02ff */
[C---:B------:R-:W-:Y:S02]  /*77c0*/  IMAD R2, R78.reuse, R5, RZ ;  /* 0x000000054e027224 */ /* 0x040fe400078e02ff */
[C---:B------:R-:W-:Y:S02]  /*77d0*/  IMAD R8, R78.reuse, R12, RZ ;  /* 0x0000000c4e087224 */ /* 0x040fe400078e02ff */
[C---:B------:R-:W-:Y:S02]  /*77e0*/  IMAD R10, R78.reuse, R14, RZ ;  /* 0x0000000e4e0a7224 */ /* 0x040fe400078e02ff */
[C---:B------:R-:W-:Y:S02]  /*77f0*/  IMAD R5, R78.reuse, R9, RZ ;  /* 0x000000094e057224 */ /* 0x040fe400078e02ff */
[----:B------:R-:W-:Y:S01]  /*7800*/  IMAD R0, R81, R82, R0 ;  /* 0x0000005251007224 */ /* 0x000fe200078e0200 */
[----:B------:R-:W-:Y:S01]  /*7810*/  SHF.L.U32 R81, R89, 0x8, RZ ;  /* 0x0000000859517819 */ /* 0x000fe200000006ff */
[C---:B------:R-:W-:Y:S02]  /*7820*/  IMAD R12, R78.reuse, R16, RZ ;  /* 0x000000104e0c7224 */ /* 0x040fe400078e02ff */
[C---:B------:R-:W-:Y:S01]  /*7830*/  IMAD R14, R78.reuse, R18, RZ ;  /* 0x000000124e0e7224 */ /* 0x040fe200078e02ff */
[----:B------:R-:W-:Y:S01]  /*7840*/  SHF.R.S32.HI R81, RZ, 0x18, R81 ;  /* 0x00000018ff517819 */ /* 0x000fe20000011451 */
[C---:B------:R-:W-:Y:S02]  /*7850*/  IMAD R9, R78.reuse, R13, RZ ;  /* 0x0000000d4e097224 */ /* 0x040fe400078e02ff */
[C---:B------:R-:W-:Y:S02]  /*7860*/  IMAD R16, R78.reuse, R20, RZ ;  /* 0x000000144e107224 */ /* 0x040fe400078e02ff */
[C---:B------:R-:W-:Y:S02]  /*7870*/  IMAD R18, R78.reuse, R22, RZ ;  /* 0x000000164e127224 */ /* 0x040fe400078e02ff */
[C---:B------:R-:W-:Y:S02]  /*7880*/  IMAD R13, R78.reuse, R17, RZ ;  /* 0x000000114e0d7224 */ /* 0x040fe400078e02ff */
[C---:B------:R-:W-:Y:S02]  /*7890*/  IMAD R20, R78.reuse, R24, RZ ;  /* 0x000000184e147224 */ /* 0x040fe400078e02ff */
[C---:B------:R-:W-:Y:S02]  /*78a0*/  IMAD R22, R78.reuse, R26, RZ ;  /* 0x0000001a4e167224 */ /* 0x040fe400078e02ff */
[----:B------:R-:W-:Y:S01]  /*78b0*/  IMAD R2, R83, R82, R2 ;  /* 0x0000005253027224 */ /* 0x000fe200078e0202 */
[----:B------:R-:W-:Y:S01]  /*78c0*/  SHF.R.S32.HI R83, RZ, 0x18, R89 ;  /* 0x00000018ff537819 */ /* 0x000fe20000011459 */
[C---:B------:R-:W-:Y:S02]  /*78d0*/  IMAD R17, R78.reuse, R21, RZ ;  /* 0x000000154e117224 */ /* 0x040fe400078e02ff */
[C---:B------:R-:W-:Y:S02]  /*78e0*/  IMAD R24, R78.reuse, R28, RZ ;  /* 0x0000001c4e187224 */ /* 0x040fe400078e02ff */
[C---:B------:R-:W-:Y:S02]  /*78f0*/  IMAD R26, R78.reuse, R30, RZ ;  /* 0x0000001e4e1a7224 */ /* 0x040fe400078e02ff */
[C---:B------:R-:W-:Y:S02]  /*7900*/  IMAD R21, R78.reuse, R25, RZ ;  /* 0x000000194e157224 */ /* 0x040fe400078e02ff */
[C---:B------:R-:W-:Y:S02]  /*7910*/  IMAD R28, R78.reuse, R32, RZ ;  /* 0x000000204e1c7224 */ /* 0x040fe400078e02ff */
[----:B------:R-:W-:Y:S02]  /*7920*/  IMAD R30, R78, R34, RZ ;  /* 0x000000224e1e7224 */ /* 0x000fe400078e02ff */
[----:B------:R-:W-:Y:S02]  /*7930*/  IMAD R3, R84, R82, R3 ;  /* 0x0000005254037224 */ /* 0x000fe400078e0203 */
[C---:B------:R-:W-:Y:S02]  /*7940*/  IMAD R25, R78.reuse, R29, RZ ;  /* 0x0000001d4e197224 */ /* 0x040fe400078e02ff */
        /* <DEDUP_REMOVED lines=14> */
[C---:B------:R-:W-:Y:S01]  /*7a30*/  IMAD R60, R78.reuse, R64, RZ ;  /* 0x000000404e3c7224 */ /* 0x040fe200078e02ff */
[----:B------:R-:W-:Y:S01]  /*7a40*/  SHF.R.S32.HI R64, RZ, 0x18, R88 ;  /* 0x00000018ff407819 */ /* 0x000fe20000011458 */
[C---:B------:R-:W-:Y:S02]  /*7a50*/  IMAD R34, R78.reuse, R38, RZ ;  /* 0x000000264e227224 */ /* 0x040fe400078e02ff */
[C---:B------:R-:W-:Y:S02]  /*7a60*/  IMAD R38, R78.reuse, R42, RZ ;  /* 0x0000002a4e267224 */ /* 0x040fe400078e02ff */
[C---:B------:R-:W-:Y:S02]  /*7a70*/  IMAD R57, R78.reuse, R61, RZ ;  /* 0x0000003d4e397224 */ /* 0x040fe400078e02ff */
[C---:B------:R-:W-:Y:S01]  /*7a80*/  IMAD R61, R78.reuse, R65, RZ ;  /* 0x000000414e3d7224 */ /* 0x040fe200078e02ff */
[C---:B------:R-:W-:Y:S01]  /*7a90*/  PRMT R65, R89.reuse, 0x8880, RZ ;  /* 0x0000888059417816 */ /* 0x040fe200000000ff */
[C---:B------:R-:W-:Y:S02]  /*7aa0*/  IMAD R42, R78.reuse, R46, RZ ;  /* 0x0000002e4e2a7224 */ /* 0x040fe400078e02ff */
[C---:B------:R-:W-:Y:S02]  /*7ab0*/  IMAD R46, R78.reuse, R50, RZ ;  /* 0x000000324e2e7224 */ /* 0x040fe400078e02ff */
[C---:B------:R-:W-:Y:S02]  /*7ac0*/  IMAD R51, R78.reuse, R51, RZ ;  /* 0x000000334e337224 */ /* 0x040fe400078e02ff */
[C---:B------:R-:W-:Y:S02]  /*7ad0*/  IMAD R50, R78.reuse, R54, RZ ;  /* 0x000000364e327224 */ /* 0x040fe400078e02ff */
[C---:B------:R-:W-:Y:S02]  /*7ae0*/  IMAD R54, R78.reuse, R58, RZ ;  /* 0x0000003a4e367224 */ /* 0x040fe400078e02ff */
[C---:B------:R-:W-:Y:S02]  /*7af0*/  IMAD R58, R78.reuse, R62, RZ ;  /* 0x0000003e4e3a7224 */ /* 0x040fe400078e02ff */
[C---:B------:R-:W-:Y:S01]  /*7b00*/  IMAD R62, R78.reuse, R66, RZ ;  /* 0x000000424e3e7224 */ /* 0x040fe200078e02ff */
[----:B------:R-:W-:Y:S01]  /*7b10*/  SHF.L.U32 R66, R89, 0x10, RZ ;  /* 0x0000001059427819 */ /* 0x000fe200000006ff */
[C---:B------:R-:W-:Y:S02]  /*7b20*/  IMAD R7, R78.reuse, R7, RZ ;  /* 0x000000074e077224 */ /* 0x040fe400078e02ff */
[----:B------:R-:W-:Y:S01]  /*7b30*/  IMAD R11, R78, R11, RZ ;  /* 0x0000000b4e0b7224 */ /* 0x000fe200078e02ff */
[----:B------:R-:W-:Y:S01]  /*7b40*/  SHF.R.S32.HI R66, RZ, 0x18, R66 ;  /* 0x00000018ff427819 */ /* 0x000fe20000011442 */
[-C--:B------:R-:W-:Y:S01]  /*7b50*/  IMAD R7, R64, R82.reuse, R7 ;  /* 0x0000005240077224 */ /* 0x080fe200078e0207 */
[C---:B------:R-:W-:Y:S01]  /*7b60*/  PRMT R64, R90.reuse, 0x8880, RZ ;  /* 0x000088805a407816 */ /* 0x040fe200000000ff */
[-C--:B------:R-:W-:Y:S01]  /*7b70*/  IMAD R4, R65, R82.reuse, R4 ;  /* 0x0000005241047224 */ /* 0x080fe200078e0204 */
[----:B------:R-:W-:Y:S01]  /*7b80*/  SHF.L.U32 R65, R90, 0x10, RZ ;  /* 0x000000105a417819 */ /* 0x000fe200000006ff */
[-C--:B------:R-:W-:Y:S02]  /*7b90*/  IMAD R5, R66, R82.reuse, R5 ;  /* 0x0000005242057224 */ /* 0x080fe400078e0205 */
[-C--:B------:R-:W-:Y:S01]  /*7ba0*/  IMAD R6, R81, R82.reuse, R6 ;  /* 0x0000005251067224 */ /* 0x080fe200078e0206 */
[----:B------:R-:W-:Y:S01]  /*7bb0*/  I2IP.S8.S32.SAT R81, R7, R3, RZ ;  /* 0x0000000307517239 */ /* 0x000fe200000014ff */
[----:B------:R-:W-:Y:S01]  /*7bc0*/  IMAD R11, R83, R82, R11 ;  /* 0x00000052530b7224 */ /* 0x000fe200078e020b */
[----:B------:R-:W-:Y:S01]  /*7bd0*/  SHF.L.U32 R7, R90, 0x8, RZ ;  /* 0x000000085a077819 */ /* 0x000fe200000006ff */
[C---:B------:R-:W-:Y:S01]  /*7be0*/  IMAD R15, R78.reuse, R15, RZ ;  /* 0x0000000f4e0f7224 */ /* 0x040fe200078e02ff */
[----:B------:R-:W-:Y:S01]  /*7bf0*/  MOV R3, R64 ;  /* 0x0000004000037202 */ /* 0x000fe20000000f00 */
[C---:B------:R-:W-:Y:S01]  /*7c00*/  IMAD R19, R78.reuse, R19, RZ ;  /* 0x000000134e137224 */ /* 0x040fe200078e02ff */
[----:B------:R-:W-:Y:S01]  /*7c10*/  I2IP.S8.S32.SAT R11, R11, R6, RZ ;  /* 0x000000060b0b7239 */ /* 0x000fe200000014ff */
[C---:B------:R-:W-:Y:S01]  /*7c20*/  IMAD R23, R78.reuse, R23, RZ ;  /* 0x000000174e177224 */ /* 0x040fe200078e02ff */
[----:B------:R-:W-:Y:S01]  /*7c30*/  SHF.R.S32.HI R6, RZ, 0x18, R65 ;  /* 0x00000018ff067819 */ /* 0x000fe20000011441 */
[----:B------:R-:W-:Y:S01]  /*7c40*/  IMAD R8, R3, R82, R8 ;  /* 0x0000005203087224 */ /* 0x000fe200078e0208 */
[----:B------:R-:W-:Y:S01]  /*7c50*/  SHF.R.S32.HI R7, RZ, 0x18, R7 ;  /* 0x00000018ff077819 */ /* 0x000fe20000011407 */
[----:B------:R-:W-:Y:S01]  /*7c60*/  IMAD R27, R78, R27, RZ ;  /* 0x0000001b4e1b7224 */ /* 0x000fe200078e02ff */
[----:B------:R-:W-:Y:S01]  /*7c70*/  I2IP.S8.S32.SAT R84, R2, R0, R81 ;  /* 0x0000000002547239 */ /* 0x000fe20000001451 */
[-C--:B------:R-:W-:Y:S01]  /*7c80*/  IMAD R9, R6, R82.reuse, R9 ;  /* 0x0000005206097224 */ /* 0x080fe200078e0209 */
[----:B------:R-:W-:Y:S01]  /*7c90*/  SHF.L.U32 R2, R91, 0x10, RZ ;  /* 0x000000105b027819 */ /* 0x000fe200000006ff */
[----:B------:R-:W-:Y:S01]  /*7ca0*/  IMAD R10, R7, R82, R10 ;  /* 0x00000052070a7224 */ /* 0x000fe200078e020a */
[----:B------:R-:W-:Y:S01]  /*7cb0*/  SHF.R.S32.HI R0, RZ, 0x18, R90 ;  /* 0x00000018ff007819 */ /* 0x000fe2000001145a */
[C---:B------:R-:W-:Y:S01]  /*7cc0*/  IMAD R31, R78.reuse, R31, RZ ;  /* 0x0000001f4e1f7224 */ /* 0x040fe200078e02ff */
[----:B------:R-:W-:Y:S01]  /*7cd0*/  I2IP.S8.S32.SAT R85, R5, R4, R11 ;  /* 0x0000000405557239 */ /* 0x000fe2000000140b */
[----:B------:R-:W-:Y:S01]  /*7ce0*/  IMAD R35, R78, R35, RZ ;  /* 0x000000234e237224 */ /* 0x000fe200078e02ff */
[C---:B------:R-:W-:Y:S01]  /*7cf0*/  PRMT R3, R91.reuse, 0x8880, RZ ;  /* 0x000088805b037816 */ /* 0x040fe200000000ff */
[-C--:B------:R-:W-:Y:S01]  /*7d00*/  IMAD R15, R0, R82.reuse, R15 ;  /* 0x00000052000f7224 */ /* 0x080fe200078e020f */
[----:B------:R-:W-:Y:S01]  /*7d10*/  SHF.L.U32 R5, R91, 0x8, RZ ;  /* 0x000000085b057819 */ /* 0x000fe200000006ff */
[C---:B------:R-:W-:Y:S01]  /*7d20*/  IMAD R39, R78.reuse, R39, RZ ;  /* 0x000000274e277224 */ /* 0x040fe200078e02ff */
[----:B------:R-:W-:Y:S01]  /*7d30*/  SHF.R.S32.HI R2, RZ, 0x18, R2 ;  /* 0x00000018ff027819 */ /* 0x000fe20000011402 */
[-C--:B------:R-:W-:Y:S01]  /*7d40*/  IMAD R12, R3, R82.reuse, R12 ;  /* 0x00000052030c7224 */ /* 0x080fe200078e020c */
[----:B------:R-:W-:Y:S01]  /*7d50*/  SHF.R.S32.HI R5, RZ, 0x18, R5 ;  /* 0x00000018ff057819 */ /* 0x000fe20000011405 */
[----:B------:R-:W-:Y:S01]  /*7d60*/  IMAD R43, R78, R43, RZ ;  /* 0x0000002b4e2b7224 */ /* 0x000fe200078e02ff */
[----:B------:R-:W-:Y:S01]  /*7d70*/  SHF.R.S32.HI R4, RZ, 0x18, R91 ;  /* 0x00000018ff047819 */ /* 0x000fe2000001145b */
[-C--:B------:R-:W-:Y:S01]  /*7d80*/  IMAD R13, R2, R82.reuse, R13 ;  /* 0x00000052020d7224 */ /* 0x080fe200078e020d */
[C---:B------:R-:W-:Y:S01]  /*7d90*/  SHF.L.U32 R0, R96.reuse, 0x10, RZ ;  /* 0x0000001060007819 */ /* 0x040fe200000006ff */
[-C--:B------:R-:W-:Y:S01]  /*7da0*/  IMAD R14, R5, R82.reuse, R14 ;  /* 0x00000052050e7224 */ /* 0x080fe200078e020e */
[C---:B------:R-:W-:Y:S01]  /*7db0*/  PRMT R3, R96.reuse, 0x8880, RZ ;  /* 0x0000888060037816 */ /* 0x040fe200000000ff */
[----:B------:R-:W-:Y:S01]  /*7dc0*/  IMAD.SHL.U32 R2, R96, 0x100, RZ ;  /* 0x0000010060027824 */ /* 0x000fe200078e00ff */
[----:B------:R-:W-:Y:S01]  /*7dd0*/  SHF.R.S32.HI R0, RZ, 0x18, R0 ;  /* 0x00000018ff007819 */ /* 0x000fe20000011400 */
[-C--:B------:R-:W-:Y:S01]  /*7de0*/  IMAD R19, R4, R82.reuse, R19 ;  /* 0x0000005204137224 */ /* 0x080fe200078e0213 */
[----:B------:R-:W-:Y:S01]  /*7df0*/  SHF.L.U32 R4, R97, 0x10, RZ ;  /* 0x0000001061047819 */ /* 0x000fe200000006ff */
[-C--:B------:R-:W-:Y:S01]  /*7e00*/  IMAD R16, R3, R82.reuse, R16 ;  /* 0x0000005203107224 */ /* 0x080fe200078e0210 */
[----:B------:R-:W-:Y:S01]  /*7e10*/  SHF.R.S32.HI R5, RZ, 0x18, R2 ;  /* 0x00000018ff057819 */ /* 0x000fe20000011402 */
[-C--:B------:R-:W-:Y:S01]  /*7e20*/  IMAD R17, R0, R82.reuse, R17 ;  /* 0x0000005200117224 */ /* 0x080fe200078e0211 */
[----:B------:R-:W-:Y:S01]  /*7e30*/  SHF.R.S32.HI R0, RZ, 0x18, R96 ;  /* 0x00000018ff007819 */ /* 0x000fe20000011460 */
[----:B------:R-:W-:Y:S01]  /*7e40*/  IMAD R47, R78, R47, RZ ;  /* 0x0000002f4e2f7224 */ /* 0x000fe200078e02ff */
[----:B------:R-:W-:Y:S01]  /*7e50*/  PRMT R3, R97, 0x8880, RZ ;  /* 0x0000888061037816 */ /* 0x000fe200000000ff */
[-C--:B------:R-:W-:Y:S01]  /*7e60*/  IMAD R18, R5, R82.reuse, R18 ;  /* 0x0000005205127224 */ /* 0x080fe200078e0212 */
[----:B------:R-:W-:Y:S01]  /*7e70*/  SHF.L.U32 R2, R97, 0x8, RZ ;  /* 0x0000000861027819 */ /* 0x000fe200000006ff */
[-C--:B------:R-:W-:Y:S01]  /*7e80*/  IMAD R23, R0, R82.reuse, R23 ;  /* 0x0000005200177224 */ /* 0x080fe200078e0217 */
        /* <DEDUP_REMOVED lines=8> */
[----:B------:R-:W-:Y:S01]  /*7f10*/  PRMT R3, R98, 0x8880, RZ ;  /* 0x0000888062037816 */ /* 0x000fe200000000ff */
        /* <DEDUP_REMOVED lines=9> */
[----:B------:R-:W-:Y:S01]  /*7fb0*/  SHF.L.U32 R0, R99, 0x10, RZ ;  /* 0x0000001063007819 */ /* 0x000fe200000006ff */
[-C--:B------:R-:W-:Y:S01]  /*7fc0*/  IMAD R26, R5, R82.reuse, R26 ;  /* 0x00000052051a7224 */ /* 0x080fe200078e021a */
[C---:B------:R-:W-:Y:S01]  /*7fd0*/  PRMT R3, R99.reuse, 0x8880, RZ ;  /* 0x0000888063037816 */ /* 0x040fe200000000ff */
[-C--:B------:R-:W-:Y:S01]  /*7fe0*/  IMAD R31, R2, R82.reuse, R31 ;  /* 0x00000052021f7224 */ /* 0x080fe200078e021f */
[----:B------:R-:W-:Y:S01]  /*7ff0*/  SHF.L.U32 R2, R99, 0x8, RZ ;  /* 0x0000000863027819 */ /* 0x000fe200000006ff */
[----:B------:R-:W-:Y:S01]  /*8000*/  IMAD R67, R78, R67, RZ ;  /* 0x000000434e437224 */ /* 0x000fe200078e02ff */
[----:B------:R-:W-:Y:S01]  /*8010*/  SHF.R.S32.HI R0, RZ, 0x18, R0 ;  /* 0x00000018ff007819 */ /* 0x000fe20000011400 */
[-C--:B------:R-:W-:Y:S01]  /*8020*/  IMAD R28, R3, R82.reuse, R28 ;  /* 0x00000052031c7224 */ /* 0x080fe200078e021c */
[----:B------:R-:W-:Y:S02]  /*8030*/  SHF.R.S32.HI R5, RZ, 0x18, R2 ;  /* 0x00000018ff057819 */ /* 0x000fe40000011402 */
[----:B------:R-:W-:Y:S01]  /*8040*/  SHF.R.S32.HI R2, RZ, 0x18, R99 ;  /* 0x00000018ff027819 */ /* 0x000fe20000011463 */
[-C--:B------:R-:W-:Y:S01]  /*8050*/  IMAD R29, R0, R82.reuse, R29 ;  /* 0x00000052001d7224 */ /* 0x080fe200078e021d */
[C---:B-1----:R-:W-:Y:S01]  /*8060*/  PRMT R3, R104.reuse, 0x8880, RZ ;  /* 0x0000888068037816 */ /* 0x042fe200000000ff */
[----:B------:R-:W-:Y:S01]  /*8070*/  IMAD.U32 R0, R104, 0x10000, RZ ;  /* 0x0001000068007824 */ /* 0x000fe200078e00ff */
[----:B------:R-:W-:Y:S01]  /*8080*/  SHF.L.U32 R4, R105, 0x10, RZ ;  /* 0x0000001069047819 */ /* 0x000fe200000006ff */
[----:B------:R-:W-:Y:S01]  /*8090*/  IMAD R30, R5, R82, R30 ;  /* 0x00000052051e7224 */ /* 0x000fe200078e021e */
[----:B------:R-:W-:Y:S01]  /*80a0*/  I2IP.S8.S32.SAT R10, R15, R10, RZ ;  /* 0x0000000a0f0a7239 */ /* 0x000fe200000014ff */
[-C--:B------:R-:W-:Y:S01]  /*80b0*/  IMAD R35, R2, R82.reuse, R35 ;  /* 0x0000005202237224 */ /* 0x080fe200078e0223 */
[----:B------:R-:W-:Y:S01]  /*80c0*/  SHF.L.U32 R2, R104, 0x8, RZ ;  /* 0x0000000868027819 */ /* 0x000fe200000006ff */
[-C--:B------:R-:W-:Y:S01]  /*80d0*/  IMAD R32, R3, R82.reuse, R32 ;  /* 0x0000005203207224 */ /* 0x080fe200078e0220 */
[----:B------:R-:W-:Y:S02]  /*80e0*/  SHF.R.S32.HI R0, RZ, 0x18, R0 ;  /* 0x00000018ff007819 */ /* 0x000fe40000011400 */
[----:B------:R-:W-:Y:S02]  /*80f0*/  SHF.R.S32.HI R5, RZ, 0x18, R2 ;  /* 0x00000018ff057819 */ /* 0x000fe40000011402 */
[----:B------:R-:W-:Y:S01]  /*8100*/  PRMT R3, R105, 0x8880, RZ ;  /* 0x0000888069037816 */ /* 0x000fe200000000ff */
[-C--:B------:R-:W-:Y:S01]  /*8110*/  IMAD R33, R0, R82.reuse, R33 ;  /* 0x0000005200217224 */ /* 0x080fe200078e0221 */
[----:B------:R-:W-:Y:S01]  /*8120*/  SHF.R.S32.HI R0, RZ, 0x18, R104 ;  /* 0x00000018ff007819 */ /* 0x000fe20000011468 */
[----:B------:R-:W-:Y:S01]  /*8130*/  IMAD R34, R5, R82, R34 ;  /* 0x0000005205227224 */ /* 0x000fe200078e0222 */
[----:B------:R-:W-:Y:S02]  /*8140*/  SHF.L.U32 R2, R105, 0x8, RZ ;  /* 0x0000000869027819 */ /* 0x000fe400000006ff */
[----:B------:R-:W-:Y:S01]  /*8150*/  I2IP.S8.S32.SAT R14, R19, R14, RZ ;  /* 0x0000000e130e7239 */ /* 0x000fe200000014ff */
[-C--:B------:R-:W-:Y:S01]  /*8160*/  IMAD R39, R0, R82.reuse, R39 ;  /* 0x0000005200277224 */ /* 0x080fe200078e0227 */
[----:B------:R-:W-:Y:S01]  /*8170*/  SHF.R.S32.HI R0, RZ, 0x18, R4 ;  /* 0x00000018ff007819 */ /* 0x000fe20000011404 */
[-C--:B------:R-:W-:Y:S01]  /*8180*/  IMAD R36, R3, R82.reuse, R36 ;  /* 0x0000005203247224 */ /* 0x080fe200078e0224 */
[----:B------:R-:W-:Y:S02]  /*8190*/  SHF.R.S32.HI R5, RZ, 0x18, R2 ;  /* 0x00000018ff057819 */ /* 0x000fe40000011402 */
[----:B------:R-:W-:Y:S01]  /*81a0*/  SHF.L.U32 R2, R106, 0x10, RZ ;  /* 0x000000106a027819 */ /* 0x000fe200000006ff */
[-C--:B------:R-:W-:Y:S01]  /*81b0*/  IMAD R37, R0, R82.reuse, R37 ;  /* 0x0000005200257224 */ /* 0x080fe200078e0225 */
[----:B------:R-:W-:Y:S01]  /*81c0*/  SHF.R.S32.HI R0, RZ, 0x18, R105 ;  /* 0x00000018ff007819 */ /* 0x000fe20000011469 */
[-C--:B------:R-:W-:Y:S01]  /*81d0*/  IMAD R38, R5, R82.reuse, R38 ;  /* 0x0000005205267224 */ /* 0x080fe200078e0226 */
[C---:B------:R-:W-:Y:S02]  /*81e0*/  PRMT R3, R106.reuse, 0x8880, RZ ;  /* 0x000088806a037816 */ /* 0x040fe400000000ff */
[----:B------:R-:W-:Y:S01]  /*81f0*/  SHF.L.U32 R5, R106, 0x8, RZ ;  /* 0x000000086a057819 */ /* 0x000fe200000006ff */
[-C--:B------:R-:W-:Y:S01]  /*8200*/  IMAD R43, R0, R82.reuse, R43 ;  /* 0x00000052002b7224 */ /* 0x080fe200078e022b */
[----:B------:R-:W-:Y:S01]  /*8210*/  SHF.R.S32.HI R2, RZ, 0x18, R2 ;  /* 0x00000018ff027819 */ /* 0x000fe20000011402 */
[-C--:B------:R-:W-:Y:S01]  /*8220*/  IMAD R40, R3, R82.reuse, R40 ;  /* 0x0000005203287224 */ /* 0x080fe200078e0228 */
[----:B------:R-:W-:Y:S02]  /*8230*/  SHF.R.S32.HI R5, RZ, 0x18, R5 ;  /* 0x00000018ff057819 */ /* 0x000fe40000011405 */
[----:B------:R-:W-:Y:S01]  /*8240*/  SHF.R.S32.HI R4, RZ, 0x18, R106 ;  /* 0x00000018ff047819 */ /* 0x000fe2000001146a */
[-C--:B------:R-:W-:Y:S01]  /*8250*/  IMAD R41, R2, R82.reuse, R41 ;  /* 0x0000005202297224 */ /* 0x080fe200078e0229 */
[----:B------:R-:W-:Y:S01]  /*8260*/  SHF.L.U32 R0, R107, 0x10, RZ ;  /* 0x000000106b007819 */ /* 0x000fe200000006ff */
[-C--:B------:R-:W-:Y:S01]  /*8270*/  IMAD R42, R5, R82.reuse, R42 ;  /* 0x00000052052a7224 */ /* 0x080fe200078e022a */
[C---:B------:R-:W-:Y:S01]  /*8280*/  PRMT R3, R107.reuse, 0x8880, RZ ;  /* 0x000088806b037816 */ /* 0x040fe200000000ff */
[-C--:B------:R-:W-:Y:S01]  /*8290*/  IMAD R47, R4, R82.reuse, R47 ;  /* 0x00000052042f7224 */ /* 0x080fe200078e022f */
[----:B------:R-:W-:Y:S02]  /*82a0*/  SHF.L.U32 R2, R107, 0x8, RZ ;  /* 0x000000086b027819 */ /* 0x000fe400000006ff */
[----:B------:R-:W-:Y:S01]  /*82b0*/  SHF.R.S32.HI R0, RZ, 0x18, R0 ;  /* 0x00000018ff007819 */ /* 0x000fe20000011400 */
[-C--:B------:R-:W-:Y:S01]  /*82c0*/  IMAD R44, R3, R82.reuse, R44 ;  /* 0x00000052032c7224 */ /* 0x080fe200078e022c */
[----:B------:R-:W-:Y:S02]  /*82d0*/  SHF.R.S32.HI R5, RZ, 0x18, R2 ;  /* 0x00000018ff057819 */ /* 0x000fe40000011402 */
[----:B------:R-:W-:Y:S01]  /*82e0*/  SHF.R.S32.HI R2, RZ, 0x18, R107 ;  /* 0x00000018ff027819 */ /* 0x000fe2000001146b */
[-C--:B------:R-:W-:Y:S01]  /*82f0*/  IMAD R45, R0, R82.reuse, R45 ;  /* 0x00000052002d7224 */ /* 0x080fe200078e022d */
[----:B------:R-:W-:Y:S01]  /*8300*/  PRMT R3, R108, 0x8880, RZ ;  /* 0x000088806c037816 */ /* 0x000fe200000000ff */
[-C--:B------:R-:W-:Y:S01]  /*8310*/  IMAD R46, R5, R82.reuse, R46 ;  /* 0x00000052052e7224 */ /* 0x080fe200078e022e */
[C---:B------:R-:W-:Y:S01]  /*8320*/  SHF.L.U32 R4, R109.reuse, 0x10, RZ ;  /* 0x000000106d047819 */ /* 0x040fe200000006ff */
[-C--:B------:R-:W-:Y:S01]  /*8330*/  IMAD R51, R2, R82.reuse, R51 ;  /* 0x0000005202337224 */ /* 0x080fe200078e0233 */
[----:B------:R-:W-:Y:S01]  /*8340*/  SHF.R.S32.HI R2, RZ, 0x18, R108 ;  /* 0x00000018ff027819 */ /* 0x000fe2000001146c */
[C---:B------:R-:W-:Y:S01]  /*8350*/  IMAD.U32 R0, R108.reuse, 0x10000, RZ ;  /* 0x000100006c007824 */ /* 0x040fe200078e00ff */
[----:B------:R-:W-:Y:S01]  /*8360*/  PRMT R5, R109, 0x8880, RZ ;  /* 0x000088806d057816 */ /* 0x000fe200000000ff */
[-C--:B------:R-:W-:Y:S01]  /*8370*/  IMAD R48, R3, R82.reuse, R48 ;  /* 0x0000005203307224 */ /* 0x080fe200078e0230 */
[----:B------:R-:W-:Y:S02]  /*8380*/  SHF.L.U32 R3, R108, 0x8, RZ ;  /* 0x000000086c037819 */ /* 0x000fe400000006ff */
[----:B------:R-:W-:Y:S02]  /*8390*/  SHF.R.S32.HI R0, RZ, 0x18, R0 ;  /* 0x00000018ff007819 */ /* 0x000fe40000011400 */
[----:B------:R-:W-:Y:S02]  /*83a0*/  SHF.R.S32.HI R3, RZ, 0x18, R3 ;  /* 0x00000018ff037819 */ /* 0x000fe40000011403 */
[----:B------:R-:W-:Y:S01]  /*83b0*/  SHF.R.S32.HI R4, RZ, 0x18, R4 ;  /* 0x00000018ff047819 */ /* 0x000fe20000011404 */
[-C--:B------:R-:W-:Y:S01]  /*83c0*/  IMAD R49, R0, R82.reuse, R49 ;  /* 0x0000005200317224 */ /* 0x080fe200078e0231 */
[----:B------:R-:W-:Y:S01]  /*83d0*/  SHF.R.S32.HI R0, RZ, 0x18, R109 ;  /* 0x00000018ff007819 */ /* 0x000fe2000001146d */
[-C--:B------:R-:W-:Y:S01]  /*83e0*/  IMAD R50, R3, R82.reuse, R50 ;  /* 0x0000005203327224 */ /* 0x080fe200078e0232 */
[----:B------:R-:W-:Y:S01]  /*83f0*/  SHF.L.U32 R3, R109, 0x8, RZ ;  /* 0x000000086d037819 */ /* 0x000fe200000006ff */
[-C--:B------:R-:W-:Y:S01]  /*8400*/  IMAD R55, R2, R82.reuse, R55 ;  /* 0x0000005202377224 */ /* 0x080fe200078e0237 */
        /* <DEDUP_REMOVED lines=8> */
[----:B------:R-:W-:Y:S01]  /*8490*/  IMAD R59, R0, R82, R59 ;  /* 0x00000052003b7224 */ /* 0x000fe200078e023b */
[----:B------:R-:W-:Y:S01]  /*84a0*/  I2IP.S8.S32.SAT R18, R23, R18, RZ ;  /* 0x0000001217127239 */ /* 0x000fe200000014ff */
[----:B------:R-:W-:Y:S01]  /*84b0*/  IMAD R56, R5, R82, R56 ;  /* 0x0000005205387224 */ /* 0x000fe200078e0238 */
[----:B------:R-:W-:Y:S01]  /*84c0*/  I2IP.S8.S32.SAT R86, R9, R8, R10 ;  /* 0x0000000809567239 */ /* 0x000fe2000000140a */
[----:B------:R-:W-:Y:S01]  /*84d0*/  IMAD R57, R2, R82, R57 ;  /* 0x0000005202397224 */ /* 0x000fe200078e0239 */
[----:B------:R-:W-:Y:S02]  /*84e0*/  I2IP.S8.S32.SAT R87, R13, R12, R14 ;  /* 0x0000000c0d577239 */ /* 0x000fe4000000140e */
[----:B------:R-:W-:Y:S02]  /*84f0*/  SHF.R.S32.HI R7, RZ, 0x18, R7 ;  /* 0x00000018ff077819 */ /* 0x000fe40000011407 */
[----:B------:R-:W-:Y:S01]  /*8500*/  SHF.L.U32 R2, R111, 0x10, RZ ;  /* 0x000000106f027819 */ /* 0x000fe200000006ff */
[----:B------:R1:W-:Y:S01]  /*8510*/  STS.128 [R155+UR49+0xa200], R84 ;  /* 0x00a200549b007988 */ /* 0x0003e20008000c31 */
[----:B------:R-:W-:Y:S01]  /*8520*/  SHF.R.S32.HI R0, RZ, 0x18, R110 ;  /* 0x00000018ff007819 */ /* 0x000fe2000001146e */
[----:B------:R-:W-:Y:S01]  /*8530*/  IMAD R58, R7, R82, R58 ;  /* 0x00000052073a7224 */ /* 0x000fe200078e023a */
[----:B------:R-:W-:Y:S02]  /*8540*/  I2IP.S8.S32.SAT R16, R17, R16, R18 ;  /* 0x0000001011107239 */ /* 0x000fe40000001412 */
[----:B------:R-:W-:Y:S01]  /*8550*/  I2IP.S8.S32.SAT R17, R27, R22, RZ ;  /* 0x000000161b117239 */ /* 0x000fe200000014ff */
[----:B------:R-:W-:Y:S01]  /*8560*/  IMAD R63, R0, R82, R63 ;  /* 0x00000052003f7224 */ /* 0x000fe200078e023f */
[----:B------:R-:W-:Y:S02]  /*8570*/  I2IP.S8.S32.SAT R18, R31, R26, RZ ;  /* 0x0000001a1f127239 */ /* 0x000fe400000014ff */
[----:B------:R-:W-:Y:S02]  /*8580*/  I2IP.S8.S32.SAT R19, R35, R30, RZ ;  /* 0x0000001e23137239 */ /* 0x000fe400000014ff */
[C---:B------:R-:W-:Y:S02]  /*8590*/  PRMT R3, R111.reuse, 0x8880, RZ ;  /* 0x000088806f037816 */ /* 0x040fe400000000ff */
[----:B------:R-:W-:Y:S02]  /*85a0*/  SHF.L.U32 R5, R111, 0x8, RZ ;  /* 0x000000086f057819 */ /* 0x000fe400000006ff */
[----:B------:R-:W-:Y:S01]  /*85b0*/  SHF.R.S32.HI R2, RZ, 0x18, R2 ;  /* 0x00000018ff027819 */ /* 0x000fe20000011402 */
[----:B------:R-:W-:Y:S01]  /*85c0*/  IMAD R60, R3, R82, R60 ;  /* 0x00000052033c7224 */ /* 0x000fe200078e023c */
[----:B------:R-:W-:Y:S02]  /*85d0*/  I2IP.S8.S32.SAT R17, R21, R20, R17 ;  /* 0x0000001415117239 */ /* 0x000fe40000001411 */
[----:B------:R-:W-:Y:S01]  /*85e0*/  I2IP.S8.S32.SAT R18, R25, R24, R18 ;  /* 0x0000001819127239 */ /* 0x000fe20000001412 */
[----:B------:R-:W-:Y:S01]  /*85f0*/  IMAD R61, R2, R82, R61 ;  /* 0x00000052023d7224 */ /* 0x000fe200078e023d */
[----:B------:R-:W-:Y:S02]  /*8600*/  I2IP.S8.S32.SAT R19, R29, R28, R19 ;  /* 0x0000001c1d137239 */ /* 0x000fe40000001413 */
[----:B------:R-:W-:Y:S02]  /*8610*/  SHF.R.S32.HI R5, RZ, 0x18, R5 ;  /* 0x00000018ff057819 */ /* 0x000fe40000011405 */
[----:B------:R-:W-:Y:S01]  /*8620*/  SHF.R.S32.HI R4, RZ, 0x18, R111 ;  /* 0x00000018ff047819 */ /* 0x000fe2000001146f */
[----:B------:R1:W-:Y:S01]  /*8630*/  STS.128 [R175+0xa200], R16 ;  /* 0x00a20010af007388 */ /* 0x0003e20000000c00 */
[----:B------:R-:W-:Y:S01]  /*8640*/  I2IP.S8.S32.SAT R34, R39, R34, RZ ;  /* 0x0000002227227239 */ /* 0x000fe200000014ff */
[----:B------:R-:W-:Y:S01]  /*8650*/  IMAD R62, R5, R82, R62 ;  /* 0x00000052053e7224 */ /* 0x000fe200078e023e */
[----:B------:R-:W-:Y:S01]  /*8660*/  I2IP.S8.S32.SAT R38, R43, R38, RZ ;  /* 0x000000262b267239 */ /* 0x000fe200000014ff */
[----:B------:R-:W-:Y:S01]  /*8670*/  IMAD R67, R4, R82, R67 ;  /* 0x0000005204437224 */ /* 0x000fe200078e0243 */
[----:B------:R-:W-:Y:S02]  /*8680*/  I2IP.S8.S32.SAT R42, R47, R42, RZ ;  /* 0x0000002a2f2a7239 */ /* 0x000fe400000014ff */
[----:B------:R-:W-:Y:S02]  /*8690*/  I2IP.S8.S32.SAT R35, R51, R46, RZ ;  /* 0x0000002e33237239 */ /* 0x000fe400000014ff */
[----:B------:R-:W-:Y:S02]  /*86a0*/  I2IP.S8.S32.SAT R32, R33, R32, R34 ;  /* 0x0000002021207239 */ /* 0x000fe40000001422 */
[----:B------:R-:W-:Y:S02]  /*86b0*/  I2IP.S8.S32.SAT R33, R37, R36, R38 ;  /* 0x0000002425217239 */ /* 0x000fe40000001426 */
[----:B------:R-:W-:Y:S02]  /*86c0*/  I2IP.S8.S32.SAT R34, R41, R40, R42 ;  /* 0x0000002829227239 */ /* 0x000fe4000000142a */
[----:B------:R-:W-:Y:S02]  /*86d0*/  I2IP.S8.S32.SAT R35, R45, R44, R35 ;  /* 0x0000002c2d237239 */ /* 0x000fe40000001423 */
[----:B------:R-:W-:Y:S02]  /*86e0*/  I2IP.S8.S32.SAT R50, R55, R50, RZ ;  /* 0x0000003237327239 */ /* 0x000fe400000014ff */
[----:B------:R-:W-:Y:S01]  /*86f0*/  I2IP.S8.S32.SAT R54, R59, R54, RZ ;  /* 0x000000363b367239 */ /* 0x000fe200000014ff */
[----:B------:R1:W-:Y:S01]  /*8700*/  STS.128 [R174+0xa200], R32 ;  /* 0x00a20020ae007388 */ /* 0x0003e20000000c00 */
[----:B------:R-:W-:Y:S02]  /*8710*/  I2IP.S8.S32.SAT R58, R63, R58, RZ ;  /* 0x0000003a3f3a7239 */ /* 0x000fe400000014ff */
[----:B------:R-:W-:Y:S02]  /*8720*/  I2IP.S8.S32.SAT R62, R67, R62, RZ ;  /* 0x0000003e433e7239 */ /* 0x000fe400000014ff */
[----:B------:R-:W-:Y:S02]  /*8730*/  I2IP.S8.S32.SAT R48, R49, R48, R50 ;  /* 0x0000003031307239 */ /* 0x000fe40000001432 */
[----:B------:R-:W-:Y:S02]  /*8740*/  I2IP.S8.S32.SAT R49, R53, R52, R54 ;  /* 0x0000003435317239 */ /* 0x000fe40000001436 */
[----:B------:R-:W-:Y:S02]  /*8750*/  I2IP.S8.S32.SAT R50, R57, R56, R58 ;  /* 0x0000003839327239 */ /* 0x000fe4000000143a */
[----:B------:R-:W-:Y:S02]  /*8760*/  I2IP.S8.S32.SAT R51, R61, R60, R62 ;  /* 0x0000003c3d337239 */ /* 0x000fe4000000143e */
[----:B------:R-:W-:Y:S02]  /*8770*/  LEA R0, R162, UR49, 0x3 ;  /* 0x00000031a2007c11 */ /* 0x000fe4000f8e18ff */
[----:B------:R-:W-:Y:S01]  /*8780*/  @P6 SHF.L.U32 R3, R161, 0x1f, RZ ;  /* 0x0000001fa1036819 */ /* 0x000fe200000006ff */
        /* <DEDUP_REMOVED lines=9> */
[----:B------:R-:W-:Y:S02]  /*8820*/  UIADD3 UR8, UP0, UPT, UR52, 0x680, URZ ;  /* 0x0000068034087890 */ /* 0x000fe4000ff1e0ff */
[----:B------:R-:W-:Y:S02]  /*8830*/  UIADD3 UR5, UPT, UPT, UR41, 0x40, URZ ;  /* 0x0000004029057890 */ /* 0x000fe4000fffe0ff */
[----:B------:R-:W-:Y:S02]  /*8840*/  UIADD3 UR4, UPT, UPT, UR49, 0xa200, URZ ;  /* 0x0000a20031047890 */ /* 0x000fe4000fffe0ff */
[----:B------:R-:W-:Y:S01]  /*8850*/  UIADD3.X UR9, UPT, UPT, URZ, UR53, URZ, UP0, !UPT ;  /* 0x00000035ff097290 */ /* 0x000fe200087fe4ff */
[----:B------:R-:W-:Y:S01]  /*8860*/  UMOV UR6, UR42 ;  /* 0x0000002a00067c82 */ /* 0x000fe20008000000 */
[----:B------:R-:W-:Y:S07]  /*8870*/  UMOV UR7, UR36 ;  /* 0x0000002400077c82 */ /* 0x000fee0008000000 */
[----:B------:R2:W-:Y:S01]  /*8880*/  UTMASTG.3D [UR4], [UR8] ;  /* 0x00000004080073b5 */ /* 0x0005e20008010000 */
[----:B------:R0:W-:Y:S01]  /*8890*/  UTMACMDFLUSH ;  /* 0x00000000000079b7 */ /* 0x0001e20000000000 */
[----:B--2---:R-:W-:Y:S04]  /*88a0*/  DEPBAR.LE SB0, 0x1 ;  /* 0x000080400000791a */ /* 0x004fe80000000000 */
.L_x_122:
[----:B------:R-:W-:Y:S05]  /*88b0*/  BSYNC.RECONVERGENT B0 ;  /* 0x0000000000007941 */ /* 0x000fea0003800200 */
.L_x_121:
        /* <DEDUP_REMOVED lines=16> */
.L_x_126:
[----:B------:R-:W-:Y:S05]  /*89c0*/  BSYNC B0 ;  /* 0x0000000000007941 */ /* 0x000fea0003800000 */
.L_x_125:
        /* <DEDUP_REMOVED lines=20> */
.L_x_124:
[----:B------:R-:W-:Y:S05]  /*8b10*/  BSYNC B1 ;  /* 0x0000000000017941 */ /* 0x000fea0003800000 */
.L_x_123:
        /* <DEDUP_REMOVED lines=21> */
.L_x_128:
[----:B------:R-:W-:Y:S05]  /*8c70*/  WARPSYNC.ALL ;  /* 0x0000000000007948 */ /* 0x000fea0003800000 */
[----:B------:R-:W-:Y:S01]  /*8c80*/  R2UR UR4, R80 ;  /* 0x00000000500472ca */ /* 0x000fe200000e0000 */
[----:B------:R-:W-:Y:S01]  /*8c90*/  BSSY.RECONVERGENT B0, `(.L_x_129) ;  /* 0x000011f000007945 */ /* 0x000fe20003800200 */
[C---:B------:R-:W-:Y:S02]  /*8ca0*/  PRMT R81, R88.reuse, 0x8880, RZ ;  /* 0x0000888058517816 */ /* 0x040fe400000000ff */
[C---:B-1----:R-:W-:Y:S02]  /*8cb0*/  SHF.L.U32 R84, R88.reuse, 0x8, RZ ;  /* 0x0000000858547819 */ /* 0x042fe400000006ff */
[----:B------:R-:W-:Y:S02]  /*8cc0*/  SHF.L.U32 R83, R88, 0x10, RZ ;  /* 0x0000001058537819 */ /* 0x000fe400000006ff */
[----:B------:R-:W-:Y:S02]  /*8cd0*/  SHF.R.S32.HI R84, RZ, 0x18, R84 ;  /* 0x00000018ff547819 */ /* 0x000fe40000011454 */
[----:B------:R-:W-:Y:S02]  /*8ce0*/  SHF.R.S32.HI R83, RZ, 0x18, R83 ;  /* 0x00000018ff537819 */ /* 0x000fe40000011453 */
[----:B------:R-:W-:Y:S01]  /*8cf0*/  ISETP.NE.AND P0, PT, R169, RZ, PT ;  /* 0x000000ffa900720c */ /* 0x000fe20003f05270 */
[----:B------:R-:W1:Y:S01]  /*8d00*/  LDTM.x64 R4, tmem[UR4+0x80] ;  /* 0x00008004000479ee */ /* 0x000e620008340000 */
[----:B------:R-:W-:Y:S01]  /*8d10*/  ISETP.NE.AND P6, PT, R116, RZ, PT ;  /* 0x000000ff7400720c */ /* 0x000fe20003fc5270 */
[C---:B-1----:R-:W-:Y:S02]  /*8d20*/  IMAD R0, R78.reuse, R4, RZ ;  /* 0x000000044e007224 */ /* 0x042fe400078e02ff */
        /* <DEDUP_REMOVED lines=141> */
[C---:B------:R-:W-:Y:S01]  /*9600*/  PRMT R3, R104.reuse, 0x8880, RZ ;  /* 0x0000888068037816 */ /* 0x040fe200000000ff */
        /* <DEDUP_REMOVED lines=124> */
[----:B------:R-:W-:Y:S02]  /*9dd0*/  UIADD3 UR8, UP0, UPT, UR52, 0x680, URZ ;  /* 0x0000068034087890 */ /* 0x000fe4000ff1e0ff */
[----:B------:R-:W-:Y:S02]  /*9de0*/  UIADD3 UR5, UPT, UPT, UR41, 0x80, URZ ;  /* 0x0000008029057890 */ /* 0x000fe4000fffe0ff */
[----:B------:R-:W-:Y:S01]  /*9df0*/  MOV R168, UR10 ;  /* 0x0000000a00a87c02 */ /* 0x000fe20008000f00 */
[----:B------:R-:W-:Y:S01]  /*9e00*/  UIADD3.X UR9, UPT, UPT, URZ, UR53, URZ, UP0, !UPT ;  /* 0x00000035ff097290 */ /* 0x000fe200087fe4ff */
[----:B------:R-:W-:Y:S02]  /*9e10*/  UMOV UR6, UR42 ;  /* 0x0000002a00067c82 */ /* 0x000fe40008000000 */
[----:B------:R-:W-:Y:S01]  /*9e20*/  R2UR UR4, R168 ;  /* 0x00000000a80472ca */ /* 0x000fe200000e0000 */
[----:B------:R-:W-:Y:S11]  /*9e30*/  UMOV UR7, UR36 ;  /* 0x0000002400077c82 */ /* 0x000ff60008000000 */
[----:B------:R-:W-:Y:S01]  /*9e40*/  @!UPT UIADD3 URZ, UPT, UPT, URZ, URZ, URZ ;  /* 0x000000fffffff290 */ /* 0x000fe2000fffe0ff */
[----:B------:R2:W-:Y:S01]  /*9e50*/  UTMASTG.3D [UR4], [UR8] ;  /* 0x00000004080073b5 */ /* 0x0005e20008010000 */
[----:B------:R0:W-:Y:S01]  /*9e60*/  UTMACMDFLUSH ;  /* 0x00000000000079b7 */ /* 0x0001e20000000000 */
[----:B--2---:R-:W-:Y:S04]  /*9e70*/  DEPBAR.LE SB0, 0x1 ;  /* 0x000080400000791a */ /* 0x004fe80000000000 */
.L_x_130:
[----:B------:R-:W-:Y:S05]  /*9e80*/  BSYNC.RECONVERGENT B0 ;  /* 0x0000000000007941 */ /* 0x000fea0003800200 */
.L_x_129:
        /* <DEDUP_REMOVED lines=16> */
.L_x_134:
[----:B------:R-:W-:Y:S05]  /*9f90*/  BSYNC B0 ;  /* 0x0000000000007941 */ /* 0x000fea0003800000 */
.L_x_133:
        /* <DEDUP_REMOVED lines=20> */
.L_x_132:
[----:B------:R-:W-:Y:S05]  /*a0e0*/  BSYNC B1 ;  /* 0x0000000000017941 */ /* 0x000fea0003800000 */
.L_x_131:
        /* <DEDUP_REMOVED lines=21> */
.L_x_136:
[----:B------:R-:W-:Y:S01]  /*a240*/  ISETP.NE.AND P0, PT, R169, RZ, PT ;  /* 0x000000ffa900720c */ /* 0x000fe20003f05270 */
[----:B------:R-:W-:Y:S05]  /*a250*/  WARPSYNC.ALL ;  /* 0x0000000000007948 */ /* 0x000fea0003800000 */
[----:B------:R-:W-:Y:S01]  /*a260*/  R2UR UR4, R80 ;  /* 0x00000000500472ca */ /* 0x000fe200000e0000 */
[----:B------:R-:W-:Y:S01]  /*a270*/  IMAD.U32 R141, R90, 0x10000, RZ ;  /* 0x000100005a8d7824 */ /* 0x000fe200078e00ff */
[C---:B------:R-:W-:Y:S01]  /*a280*/  SHF.L.U32 R83, R88.reuse, 0x10, RZ ;  /* 0x0000001058537819 */ /* 0x040fe200000006ff */
[----:B------:R-:W-:Y:S01]  /*a290*/  IMAD.U32 R126, R99, 0x10000, RZ ;  /* 0x00010000637e7824 */ /* 0x000fe200078e00ff */
[----:B------:R-:W-:Y:S01]  /*a2a0*/  PRMT R81, R88, 0x8880, RZ ;  /* 0x0000888058517816 */ /* 0x000fe200000000ff */
[----:B-1----:R-:W-:Y:S01]  /*a2b0*/  IMAD.U32 R115, R108, 0x10000, RZ ;  /* 0x000100006c737824 */ /* 0x002fe200078e00ff */
[----:B------:R-:W-:Y:S01]  /*a2c0*/  SHF.L.U32 R84, R88, 0x8, RZ ;  /* 0x0000000858547819 */ /* 0x000fe200000006ff */
[----:B------:R-:W-:Y:S01]  /*a2d0*/  IMAD.SHL.U32 R134, R96, 0x100, RZ ;  /* 0x0000010060867824 */ /* 0x000fe200078e00ff */
[----:B------:R-:W-:Y:S01]  /*a2e0*/  SHF.R.S32.HI R83, RZ, 0x18, R83 ;  /* 0x00000018ff537819 */ /* 0x000fe20000011453 */
[----:B------:R-:W-:Y:S01]  /*a2f0*/  IMAD.SHL.U32 R119, R105, 0x100, RZ ;  /* 0x0000010069777824 */ /* 0x000fe200078e00ff */
[----:B------:R-:W-:Y:S01]  /*a300*/  SHF.R.S32.HI R84, RZ, 0x18, R84 ;  /* 0x00000018ff547819 */ /* 0x000fe20000011454 */
[----:B------:R-:W-:Y:S01]  /*a310*/  IMAD.SHL.U32 R92, R110, 0x100, RZ ;  /* 0x000001006e5c7824 */ /* 0x000fe200078e00ff */
[----:B------:R-:W-:Y:S01]  /*a320*/  SHF.R.S32.HI R85, RZ, 0x18, R88 ;  /* 0x00000018ff557819 */ /* 0x000fe20000011458 */
[----:B------:R-:W1:Y:S01]  /*a330*/  LDTM.x64 R4, tmem[UR4+0xc0] ;  /* 0x0000c004000479ee */ /* 0x000e620008340000 */
[----:B------:R-:W-:Y:S01]  /*a340*/  PRMT R145, R89, 0x8880, RZ ;  /* 0x0000888059917816 */ /* 0x000fe200000000ff */
[----:B------:R-:W-:Y:S01]  /*a350*/  NOP ;  /* 0x0000000000007918 */ /* 0x000fe20000000000 */
[----:B------:R-:W-:Y:S01]  /*a360*/  IADD3 R171, PT, PT, R171, 0xb0, RZ ;  /* 0x000000b0abab7810 */ /* 0x000fe20007ffe0ff */
[----:B------:R-:W-:Y:S01]  /*a370*/  BSSY.RECONVERGENT B0, `(.L_x_137) ;  /* 0x000011b000007945 */ /* 0x000fe20003800200 */
[----:B------:R-:W-:Y:S02]  /*a380*/  PRMT R102, R109, 0x8880, RZ ;  /* 0x000088806d667816 */ /* 0x000fe400000000ff */
[----:B------:R-:W-:Y:S02]  /*a390*/  LOP3.LUT R171, R171, 0xfefffff8, RZ, 0xc0, !PT ;  /* 0xfefffff8abab7812 */ /* 0x000fe400078ec0ff */
[C---:B------:R-:W-:Y:S02]  /*a3a0*/  SHF.L.U32 R100, R109.reuse, 0x10, RZ ;  /* 0x000000106d647819 */ /* 0x040fe400000006ff */
[----:B-1----:R1:W-:Y:S01]  /*a3b0*/  SYNCS.ARRIVE.TRANS64.RED.A1T0 RZ, [R171+URZ], RZ ;  /* 0x000000ffabff79a7 */ /* 0x0023e200081004ff */
[C---:B------:R-:W-:Y:S02]  /*a3c0*/  PRMT R130, R98.reuse, 0x8880, RZ ;  /* 0x0000888062827816 */ /* 0x040fe400000000ff */
[C---:B------:R-:W-:Y:S02]  /*a3d0*/  SHF.L.U32 R129, R98.reuse, 0x10, RZ ;  /* 0x0000001062817819 */ /* 0x040fe400000006ff */
[----:B------:R-:W-:Y:S02]  /*a3e0*/  SHF.L.U32 R128, R98, 0x8, RZ ;  /* 0x0000000862807819 */ /* 0x000fe400000006ff */
[----:B------:R-:W-:Y:S02]  /*a3f0*/  SHF.R.S32.HI R95, RZ, 0x18, R98 ;  /* 0x00000018ff5f7819 */ /* 0x000fe40000011462 */
[----:B------:R-:W-:Y:S02]  /*a400*/  SHF.L.U32 R98, R109, 0x8, RZ ;  /* 0x000000086d627819 */ /* 0x000fe400000006ff */
[----:B------:R-:W-:Y:S01]  /*a410*/  SHF.L.U32 R144, R89, 0x10, RZ ;  /* 0x0000001059907819 */ /* 0x000fe200000006ff */
[----:B------:R-:W-:Y:S01]  /*a420*/  IMAD R0, R78, R4, RZ ;  /* 0x000000044e007224 */ /* 0x000fe200078e02ff */
[----:B------:R-:W-:Y:S01]  /*a430*/  PRMT R142, R90, 0x8880, RZ ;  /* 0x000088805a8e7816 */ /* 0x000fe200000000ff */
[C---:B------:R-:W-:Y:S01]  /*a440*/  IMAD R2, R78.reuse, R5, RZ ;  /* 0x000000054e027224 */ /* 0x040fe200078e02ff */
[----:B------:R-:W-:Y:S01]  /*a450*/  SHF.R.S32.HI R4, RZ, 0x18, R144 ;  /* 0x00000018ff047819 */ /* 0x000fe20000011490 */
[C---:B------:R-:W-:Y:S01]  /*a460*/  IMAD R3, R78.reuse, R6, RZ ;  /* 0x000000064e037224 */ /* 0x040fe200078e02ff */
[----:B------:R-:W-:Y:S01]  /*a470*/  SHF.R.S32.HI R86, RZ, 0x18, R89 ;  /* 0x00000018ff567819 */ /* 0x000fe20000011459 */
[-C--:B------:R-:W-:Y:S01]  /*a480*/  IMAD R0, R81, R82.reuse, R0 ;  /* 0x0000005251007224 */ /* 0x080fe200078e0200 */
[----:B------:R-:W-:Y:S01]  /*a490*/  PRMT R139, R91, 0x8880, RZ ;  /* 0x000088805b8b7816 */ /* 0x000fe200000000ff */
[----:B------:R-:W-:Y:S01]  /*a4a0*/  IMAD R7, R78, R7, RZ ;  /* 0x000000074e077224 */ /* 0x000fe200078e02ff */
[----:B------:R-:W-:Y:S01]  /*a4b0*/  SHF.R.S32.HI R87, RZ, 0x18, R90 ;  /* 0x00000018ff577819 */ /* 0x000fe2000001145a */
[-C--:B------:R-:W-:Y:S01]  /*a4c0*/  IMAD R2, R83, R82.reuse, R2 ;  /* 0x0000005253027224 */ /* 0x080fe200078e0202 */
[----:B------:R-:W-:Y:S01]  /*a4d0*/  SHF.R.S32.HI R83, RZ, 0x18, R109 ;  /* 0x00000018ff537819 */ /* 0x000fe2000001146d */
[-C--:B------:R-:W-:Y:S01]  /*a4e0*/  IMAD R3, R84, R82.reuse, R3 ;  /* 0x0000005254037224 */ /* 0x080fe200078e0203 */
[----:B------:R-:W-:Y:S01]  /*a4f0*/  SHF.L.U32 R138, R91, 0x10, RZ ;  /* 0x000000105b8a7819 */ /* 0x000fe200000006ff */
[----:B------:R-:W-:Y:S01]  /*a500*/  IMAD R7, R85, R82, R7 ;  /* 0x0000005255077224 */ /* 0x000fe200078e0207 */
[----:B------:R-:W-:Y:S01]  /*a510*/  PRMT R136, R96, 0x8880, RZ ;  /* 0x0000888060887816 */ /* 0x000fe200000000ff */
[----:B------:R-:W-:Y:S01]  /*a520*/  IMAD R8, R78, R8, RZ ;  /* 0x000000084e087224 */ /* 0x000fe200078e02ff */
[----:B------:R-:W-:Y:S01]  /*a530*/  SHF.L.U32 R135, R96, 0x10, RZ ;  /* 0x0000001060877819 */ /* 0x000fe200000006ff */
[C---:B------:R-:W-:Y:S01]  /*a540*/  IMAD R9, R78.reuse, R9, RZ ;  /* 0x000000094e097224 */ /* 0x040fe200078e02ff */
[----:B------:R-:W-:Y:S01]  /*a550*/  I2IP.S8.S32.SAT R109, R7, R3, RZ ;  /* 0x00000003076d7239 */ /* 0x000fe200000014ff */
[C---:B------:R-:W-:Y:S01]  /*a560*/  IMAD R10, R78.reuse, R10, RZ ;  /* 0x0000000a4e0a7224 */ /* 0x040fe200078e02ff */
[----:B------:R-:W-:Y:S01]  /*a570*/  MOV R3, R145 ;  /* 0x0000009100037202 */ /* 0x000fe20000000f00 */
[C---:B------:R-:W-:Y:S01]  /*a580*/  IMAD R7, R78.reuse, R20, RZ ;  /* 0x000000144e077224 */ /* 0x040fe200078e02ff */
[C---:B------:R-:W-:Y:S01]  /*a590*/  PRMT R133, R97.reuse, 0x8880, RZ ;  /* 0x0000888061857816 */ /* 0x040fe200000000ff */
[----:B------:R-:W-:Y:S01]  /*a5a0*/  IMAD R11, R78, R11, RZ ;  /* 0x0000000b4e0b7224 */ /* 0x000fe200078e02ff */
[----:B------:R-:W-:Y:S01]  /*a5b0*/  SHF.L.U32 R132, R97, 0x10, RZ ;  /* 0x0000001061847819 */ /* 0x000fe200000006ff */
[----:B------:R-:W-:Y:S01]  /*a5c0*/  IMAD R8, R3, R82, R8 ;  /* 0x0000005203087224 */ /* 0x000fe200078e0208 */
[----:B------:R-:W-:Y:S01]  /*a5d0*/  MOV R3, R142 ;  /* 0x0000008e00037202 */ /* 0x000fe20000000f00 */
[----:B------:R-:W-:Y:S01]  /*a5e0*/  IMAD R9, R4, R82, R9 ;  /* 0x0000005204097224 */ /* 0x000fe200078e0209 */
[----:B------:R-:W-:Y:S01]  /*a5f0*/  SHF.R.S32.HI R4, RZ, 0x18, R141 ;  /* 0x00000018ff047819 */ /* 0x000fe2000001148d */
[C---:B------:R-:W-:Y:S01]  /*a600*/  IMAD R20, R78.reuse, R25, RZ ;  /* 0x000000194e147224 */ /* 0x040fe200078e02ff */
[----:B------:R-:W-:Y:S01]  /*a610*/  SHF.R.S32.HI R93, RZ, 0x18, R97 ;  /* 0x00000018ff5d7819 */ /* 0x000fe20000011461 */
[C---:B------:R-:W-:Y:S01]  /*a620*/  IMAD R25, R78.reuse, R30, RZ ;  /* 0x0000001e4e197224 */ /* 0x040fe200078e02ff */
[----:B------:R-:W-:Y:S01]  /*a630*/  PRMT R127, R99, 0x8880, RZ ;  /* 0x00008880637f7816 */ /* 0x000fe200000000ff */
[----:B------:R-:W-:Y:S01]  /*a640*/  IMAD R12, R78, R12, RZ ;  /* 0x0000000c4e0c7224 */ /* 0x000fe200078e02ff */
[----:B------:R-:W-:Y:S01]  /*a650*/  PRMT R124, R104, 0x8880, RZ ;  /* 0x00008880687c7816 */ /* 0x000fe200000000ff */
[----:B------:R-:W-:Y:S01]  /*a660*/  IMAD R6, R78, R19, RZ ;  /* 0x000000134e067224 */ /* 0x000fe200078e02ff */
[----:B------:R-:W-:Y:S01]  /*a670*/  SHF.L.U32 R123, R104, 0x10, RZ ;  /* 0x00000010687b7819 */ /* 0x000fe200000006ff */
[C---:B------:R-:W-:Y:S01]  /*a680*/  IMAD R30, R78.reuse, R35, RZ ;  /* 0x000000234e1e7224 */ /* 0x040fe200078e02ff */
[C---:B------:R-:W-:Y:S01]  /*a690*/  PRMT R121, R105.reuse, 0x8880, RZ ;  /* 0x0000888069797816 */ /* 0x040fe200000000ff */
[C---:B------:R-:W-:Y:S01]  /*a6a0*/  IMAD R19, R78.reuse, R24, RZ ;  /* 0x000000184e137224 */ /* 0x040fe200078e02ff */
[----:B------:R-:W-:Y:S01]  /*a6b0*/  SHF.L.U32 R120, R105, 0x10, RZ ;  /* 0x0000001069787819 */ /* 0x000fe200000006ff */
[----:B------:R-:W-:Y:S01]  /*a6c0*/  IMAD R35, R78, R40, RZ ;  /* 0x000000284e237224 */ /* 0x000fe200078e02ff */
[----:B------:R-:W-:Y:S01]  /*a6d0*/  PRMT R118, R106, 0x8880, RZ ;  /* 0x000088806a767816 */ /* 0x000fe200000000ff */
[C---:B------:R-:W-:Y:S01]  /*a6e0*/  IMAD R13, R78.reuse, R13, RZ ;  /* 0x0000000d4e0d7224 */ /* 0x040fe200078e02ff */
[----:B------:R-:W-:Y:S01]  /*a6f0*/  SHF.R.S32.HI R101, RZ, 0x18, R105 ;  /* 0x00000018ff657819 */ /* 0x000fe20000011469 */
[----:B------:R-:W-:Y:S01]  /*a700*/  IMAD R24, R78, R29, RZ ;  /* 0x0000001d4e187224 */ /* 0x000fe200078e02ff */
[----:B------:R-:W-:Y:S01]  /*a710*/  SHF.L.U32 R116, R106, 0x10, RZ ;  /* 0x000000106a747819 */ /* 0x000fe200000006ff */
[C---:B------:R-:W-:Y:S01]  /*a720*/  IMAD R40, R78.reuse, R45, RZ ;  /* 0x0000002d4e287224 */ /* 0x040fe200078e02ff */
[----:B------:R-:W-:Y:S01]  /*a730*/  PRMT R112, R107, 0x8880, RZ ;  /* 0x000088806b707816 */ /* 0x000fe200000000ff */
[C---:B------:R-:W-:Y:S01]  /*a740*/  IMAD R29, R78.reuse, R34, RZ ;  /* 0x000000224e1d7224 */ /* 0x040fe200078e02ff */
[----:B------:R-:W-:Y:S01]  /*a750*/  SHF.R.S32.HI R103, RZ, 0x18, R106 ;  /* 0x00000018ff677819 */ /* 0x000fe2000001146a */
[----:B------:R-:W-:Y:S01]  /*a760*/  IMAD R45, R78, R50, RZ ;  /* 0x000000324e2d7224 */ /* 0x000fe200078e02ff */
[----:B------:R-:W-:Y:S01]  /*a770*/  PRMT R117, R108, 0x8880, RZ ;  /* 0x000088806c757816 */ /* 0x000fe200000000ff */
[C---:B------:R-:W-:Y:S01]  /*a780*/  IMAD R14, R78.reuse, R14, RZ ;  /* 0x0000000e4e0e7224 */ /* 0x040fe200078e02ff */
[----:B------:R-:W-:Y:S01]  /*a790*/  SHF.R.S32.HI R105, RZ, 0x18, R107 ;  /* 0x00000018ff697819 */ /* 0x000fe2000001146b */
[C---:B------:R-:W-:Y:S01]  /*a7a0*/  IMAD R34, R78.reuse, R39, RZ ;  /* 0x000000274e227224 */ /* 0x040fe200078e02ff */
[----:B------:R-:W-:Y:S01]  /*a7b0*/  SHF.R.S32.HI R81, RZ, 0x18, R108 ;  /* 0x00000018ff517819 */ /* 0x000fe2000001146c */
[----:B------:R-:W-:Y:S01]  /*a7c0*/  IMAD R50, R78, R55, RZ ;  /* 0x000000374e327224 */ /* 0x000fe200078e02ff */
[----:B------:R-:W-:Y:S01]  /*a7d0*/  SHF.L.U32 R94, R110, 0x10, RZ ;  /* 0x000000106e5e7819 */ /* 0x000fe200000006ff */
[C---:B------:R-:W-:Y:S01]  /*a7e0*/  IMAD R39, R78.reuse, R44, RZ ;  /* 0x0000002c4e277224 */ /* 0x040fe200078e02ff */
[----:B------:R-:W-:Y:S01]  /*a7f0*/  SHF.L.U32 R143, R89, 0x8, RZ ;  /* 0x00000008598f7819 */ /* 0x000fe200000006ff */
[C---:B------:R-:W-:Y:S01]  /*a800*/  IMAD R55, R78.reuse, R60, RZ ;  /* 0x0000003c4e377224 */ /* 0x040fe200078e02ff */
[----:B------:R-:W-:Y:S01]  /*a810*/  SHF.R.S32.HI R89, RZ, 0x18, R91 ;  /* 0x00000018ff597819 */ /* 0x000fe2000001145b */
[C---:B------:R-:W-:Y:S01]  /*a820*/  IMAD R15, R78.reuse, R15, RZ ;  /* 0x0000000f4e0f7224 */ /* 0x040fe200078e02ff */
[----:B------:R-:W-:Y:S01]  /*a830*/  SHF.R.S32.HI R5, RZ, 0x18, R143 ;  /* 0x00000018ff057819 */ /* 0x000fe2000001148f */
[C---:B------:R-:W-:Y:S01]  /*a840*/  IMAD R44, R78.reuse, R49, RZ ;  /* 0x000000314e2c7224 */ /* 0x040fe200078e02ff */
[----:B------:R-:W-:Y:S01]  /*a850*/  SHF.R.S32.HI R85, RZ, 0x18, R110 ;  /* 0x00000018ff557819 */ /* 0x000fe2000001146e */
[----:B------:R-:W-:Y:S01]  /*a860*/  IMAD R60, R78, R65, RZ ;  /* 0x000000414e3c7224 */ /* 0x000fe200078e02ff */
[----:B------:R-:W-:Y:S01]  /*a870*/  SHF.L.U32 R140, R90, 0x8, RZ ;  /* 0x000000085a8c7819 */ /* 0x000fe200000006ff */
[-C--:B------:R-:W-:Y:S01]  /*a880*/  IMAD R10, R5, R82.reuse, R10 ;  /* 0x00000052050a7224 */ /* 0x080fe200078e020a */
[----:B------:R-:W-:Y:S01]  /*a890*/  PRMT R90, R111, 0x8880, RZ ;  /* 0x000088806f5a7816 */ /* 0x000fe200000000ff */
[-C--:B------:R-:W-:Y:S01]  /*a8a0*/  IMAD R11, R86, R82.reuse, R11 ;  /* 0x00000052560b7224 */ /* 0x080fe200078e020b */
[----:B------:R-:W-:Y:S01]  /*a8b0*/  SHF.R.S32.HI R5, RZ, 0x18, R140 ;  /* 0x00000018ff057819 */ /* 0x000fe2000001148c */
[-C--:B------:R-:W-:Y:S01]  /*a8c0*/  IMAD R12, R3, R82.reuse, R12 ;  /* 0x00000052030c7224 */ /* 0x080fe200078e020c */
[----:B------:R-:W-:Y:S01]  /*a8d0*/  SHF.L.U32 R88, R111, 0x10, RZ ;  /* 0x000000106f587819 */ /* 0x000fe200000006ff */
[----:B------:R-:W-:Y:S01]  /*a8e0*/  IMAD R13, R4, R82, R13 ;  /* 0x00000052040d7224 */ /* 0x000fe200078e020d */
[----:B------:R-:W-:Y:S01]  /*a8f0*/  I2IP.S8.S32.SAT R65, R11, R10, RZ ;  /* 0x0000000a0b417239 */ /* 0x000fe200000014ff */
[C---:B------:R-:W-:Y:S01]  /*a900*/  IMAD R49, R78.reuse, R54, RZ ;  /* 0x000000364e317224 */ /* 0x040fe200078e02ff */
[----:B------:R-:W-:Y:S01]  /*a910*/  SHF.L.U32 R137, R91, 0x8, RZ ;  /* 0x000000085b897819 */ /* 0x000fe200000006ff */
[----:B------:R-:W-:Y:S01]  /*a920*/  IMAD R14, R5, R82, R14 ;  /* 0x00000052050e7224 */ /* 0x000fe200078e020e */
[----:B------:R-:W-:Y:S01]  /*a930*/  I2IP.S8.S32.SAT R65, R9, R8, R65 ;  /* 0x0000000809417239 */ /* 0x000fe20000001441 */
[C---:B------:R-:W-:Y:S01]  /*a940*/  IMAD R3, R78.reuse, R16, RZ ;  /* 0x000000104e037224 */ /* 0x040fe200078e02ff */
[----:B------:R-:W-:Y:S01]  /*a950*/  SHF.R.S32.HI R11, RZ, 0x18, R138 ;  /* 0x00000018ff0b7819 */ /* 0x000fe2000001148a */
[C---:B------:R-:W-:Y:S01]  /*a960*/  IMAD R54, R78.reuse, R59, RZ ;  /* 0x0000003b4e367224 */ /* 0x040fe200078e02ff */
[----:B------:R-:W-:Y:S01]  /*a970*/  SHF.R.S32.HI R9, RZ, 0x18, R135 ;  /* 0x00000018ff097819 */ /* 0x000fe20000011487 */
[----:B------:R-:W-:Y:S01]  /*a980*/  IMAD.MOV.U32 R10, RZ, RZ, R139 ;  /* 0x000000ffff0a7224 */ /* 0x000fe200078e008b */
[----:B------:R-:W-:Y:S01]  /*a990*/  SHF.R.S32.HI R8, RZ, 0x18, R134 ;  /* 0x00000018ff087819 */ /* 0x000fe20000011486 */
[----:B------:R-:W-:Y:S01]  /*a9a0*/  IMAD R59, R78, R64, RZ ;  /* 0x000000404e3b7224 */ /* 0x000fe200078e02ff */
[----:B------:R-:W-:Y:S01]  /*a9b0*/  I2IP.S8.S32.SAT R64, R2, R0, R109 ;  /* 0x0000000002407239 */ /* 0x000fe2000000146d */
[----:B------:R-:W-:Y:S01]  /*a9c0*/  IMAD R15, R87, R82, R15 ;  /* 0x00000052570f7224 */ /* 0x000fe200078e020f */
[----:B------:R-:W-:Y:S01]  /*a9d0*/  MOV R2, R136 ;  /* 0x0000008800027202 */ /* 0x000fe20000000f00 */
[C---:B------:R-:W-:Y:S01]  /*a9e0*/  IMAD R4, R78.reuse, R17, RZ ;  /* 0x000000114e047224 */ /* 0x040fe200078e02ff */
[----:B------:R-:W-:Y:S01]  /*a9f0*/  SHF.R.S32.HI R0, RZ, 0x18, R137 ;  /* 0x00000018ff007819 */ /* 0x000fe20000011489 */
[----:B------:R-:W-:Y:S01]  /*aa00*/  IMAD R5, R78, R18, RZ ;  /* 0x000000124e057224 */ /* 0x000fe200078e02ff */
[----:B------:R-:W-:Y:S01]  /*aa10*/  I2IP.S8.S32.SAT R14, R15, R14, RZ ;  /* 0x0000000e0f0e7239 */ /* 0x000fe200000014ff */
[-C--:B------:R-:W-:Y:S01]  /*aa20*/  IMAD R3, R10, R82.reuse, R3 ;  /* 0x000000520a037224 */ /* 0x080fe200078e0203 */
[----:B------:R-:W-:Y:S01]  /*aa30*/  SHF.R.S32.HI R91, RZ, 0x18, R96 ;  /* 0x00000018ff5b7819 */ /* 0x000fe20000011460 */
[-C--:B------:R-:W-:Y:S01]  /*aa40*/  IMAD R4, R11, R82.reuse, R4 ;  /* 0x000000520b047224 */ /* 0x080fe200078e0204 */
[----:B------:R-:W-:Y:S01]  /*aa50*/  PRMT R96, R110, 0x8880, RZ ;  /* 0x000088806e607816 */ /* 0x000fe200000000ff */
[-C--:B------:R-:W-:Y:S01]  /*aa60*/  IMAD R5, R0, R82.reuse, R5 ;  /* 0x0000005200057224 */ /* 0x080fe200078e0205 */
[----:B------:R-:W-:Y:S01]  /*aa70*/  MOV R0, R133 ;  /* 0x0000008500007202 */ /* 0x000fe20000000f00 */
[C---:B------:R-:W-:Y:S01]  /*aa80*/  IMAD R16, R78.reuse, R21, RZ ;  /* 0x000000154e107224 */ /* 0x040fe200078e02ff */
[----:B------:R-:W-:Y:S01]  /*aa90*/  SHF.L.U32 R131, R97, 0x8, RZ ;  /* 0x0000000861837819 */ /* 0x000fe200000006ff */
[----:B------:R-:W-:Y:S01]  /*aaa0*/  IMAD R6, R89, R82, R6 ;  /* 0x0000005259067224 */ /* 0x000fe200078e0206 */
[----:B------:R-:W-:Y:S01]  /*aab0*/  SHF.R.S32.HI R97, RZ, 0x18, R99 ;  /* 0x00000018ff617819 */ /* 0x000fe20000011463 */
[----:B------:R-:W-:Y:S01]  /*aac0*/  IMAD R17, R78, R22, RZ ;  /* 0x000000164e117224 */ /* 0x000fe200078e02ff */
[----:B------:R-:W-:Y:S01]  /*aad0*/  SHF.L.U32 R125, R99, 0x8, RZ ;  /* 0x00000008637d7819 */ /* 0x000fe200000006ff */
[-C--:B------:R-:W-:Y:S01]  /*aae0*/  IMAD R7, R2, R82.reuse, R7 ;  /* 0x0000005202077224 */ /* 0x080fe200078e0207 */
[----:B------:R-:W-:Y:S01]  /*aaf0*/  I2IP.S8.S32.SAT R5, R6, R5, RZ ;  /* 0x0000000506057239 */ /* 0x000fe200000014ff */
[----:B------:R-:W-:Y:S01]  /*ab00*/  IMAD R18, R78, R23, RZ ;  /* 0x000000174e127224 */ /* 0x000fe200078e02ff */
[----:B------:R-:W-:Y:S01]  /*ab10*/  SHF.R.S32.HI R2, RZ, 0x18, R131 ;  /* 0x00000018ff027819 */ /* 0x000fe20000011483 */
[-C--:B------:R-:W-:Y:S01]  /*ab20*/  IMAD R16, R9, R82.reuse, R16 ;  /* 0x0000005209107224 */ /* 0x080fe200078e0210 */
[----:B------:R-:W-:Y:S01]  /*ab30*/  SHF.R.S32.HI R9, RZ, 0x18, R132 ;  /* 0x00000018ff097819 */ /* 0x000fe20000011484 */
[----:B------:R-:W-:Y:S01]  /*ab40*/  IMAD R17, R8, R82, R17 ;  /* 0x0000005208117224 */ /* 0x000fe200078e0211 */
[----:B------:R-:W-:Y:S01]  /*ab50*/  SHF.R.S32.HI R99, RZ, 0x18, R104 ;  /* 0x00000018ff637819 */ /* 0x000fe20000011468 */
[----:B------:R-:W-:Y:S01]  /*ab60*/  IMAD R22, R78, R27, RZ ;  /* 0x0000001b4e167224 */ /* 0x000fe200078e02ff */
[----:B------:R-:W-:Y:S01]  /*ab70*/  SHF.L.U32 R122, R104, 0x8, RZ ;  /* 0x00000008687a7819 */ /* 0x000fe200000006ff */
[----:B------:R-:W-:Y:S01]  /*ab80*/  IMAD R27, R78, R32, RZ ;  /* 0x000000204e1b7224 */ /* 0x000fe200078e02ff */
[----:B------:R-:W-:Y:S01]  /*ab90*/  SHF.L.U32 R113, R106, 0x8, RZ ;  /* 0x000000086a717819 */ /* 0x000fe200000006ff */
[----:B------:R-:W-:Y:S01]  /*aba0*/  IMAD R18, R91, R82, R18 ;  /* 0x000000525b127224 */ /* 0x000fe200078e0212 */
[C---:B------:R-:W-:Y:S01]  /*abb0*/  SHF.L.U32 R106, R107.reuse, 0x10, RZ ;  /* 0x000000106b6a7819 */ /* 0x040fe200000006ff */
[C---:B------:R-:W-:Y:S01]  /*abc0*/  IMAD R32, R78.reuse, R37, RZ ;  /* 0x000000254e207224 */ /* 0x040fe200078e02ff */
[----:B------:R-:W-:Y:S01]  /*abd0*/  SHF.L.U32 R104, R107, 0x8, RZ ;  /* 0x000000086b687819 */ /* 0x000fe200000006ff */
[----:B------:R-:W-:Y:S01]  /*abe0*/  IMAD R21, R78, R26, RZ ;  /* 0x0000001a4e157224 */ /* 0x000fe200078e02ff */
[----:B------:R-:W-:Y:S01]  /*abf0*/  I2IP.S8.S32.SAT R17, R18, R17, RZ ;  /* 0x0000001112117239 */ /* 0x000fe200000014ff */
[----:B------:R-:W-:Y:S01]  /*ac00*/  IMAD R37, R78, R42, RZ ;  /* 0x0000002a4e257224 */ /* 0x000fe200078e02ff */
[----:B------:R-:W-:Y:S01]  /*ac10*/  SHF.R.S32.HI R107, RZ, 0x18, R111 ;  /* 0x00000018ff6b7819 */ /* 0x000fe2000001146f */
[----:B------:R-:W-:Y:S01]  /*ac20*/  IMAD R19, R0, R82, R19 ;  /* 0x0000005200137224 */ /* 0x000fe200078e0213 */
[----:B------:R-:W-:Y:S01]  /*ac30*/  I2IP.S8.S32.SAT R16, R16, R7, R17 ;  /* 0x0000000710107239 */ /* 0x000fe20000001411 */
[C---:B------:R-:W-:Y:S01]  /*ac40*/  IMAD R42, R78.reuse, R47, RZ ;  /* 0x0000002f4e2a7224 */ /* 0x040fe200078e02ff */
[----:B------:R-:W-:Y:S01]  /*ac50*/  MOV R0, R130 ;  /* 0x0000008200007202 */ /* 0x000fe20000000f00 */
[----:B------:R-:W-:Y:S01]  /*ac60*/  IMAD R47, R78, R52, RZ ;  /* 0x000000344e2f7224 */ /* 0x000fe200078e02ff */
[----:B------:R-:W-:Y:S01]  /*ac70*/  SHF.L.U32 R114, R108, 0x8, RZ ;  /* 0x000000086c727819 */ /* 0x000fe200000006ff */
[----:B------:R-:W-:Y:S01]  /*ac80*/  IMAD R20, R9, R82, R20 ;  /* 0x0000005209147224 */ /* 0x000fe200078e0214 */
[----:B------:R-:W-:Y:S01]  /*ac90*/  SHF.L.U32 R84, R111, 0x8, RZ ;  /* 0x000000086f547819 */ /* 0x000fe200000006ff */
[----:B------:R-:W-:Y:S01]  /*aca0*/  IMAD R52, R78, R57, RZ ;  /* 0x000000394e347224 */ /* 0x000fe200078e02ff */
[----:B------:R-:W-:Y:S01]  /*acb0*/  IADD3 R76, PT, PT, R76, 0x1, RZ ;  /* 0x000000014c4c7810 */ /* 0x000fe20007ffe0ff */
[C---:B------:R-:W-:Y:S02]  /*acc0*/  IMAD R23, R78.reuse, R28, RZ ;  /* 0x0000001c4e177224 */ /* 0x040fe400078e02ff */
[----:B------:R-:W-:Y:S02]  /*acd0*/  IMAD R57, R78, R62, RZ ;  /* 0x0000003e4e397224 */ /* 0x000fe400078e02ff */
[-C--:B------:R-:W-:Y:S01]  /*ace0*/  IMAD R21, R2, R82.reuse, R21 ;  /* 0x0000005202157224 */ /* 0x080fe200078e0215 */
[----:B------:R-:W-:Y:S01]  /*acf0*/  MOV R2, R127 ;  /* 0x0000007f00027202 */ /* 0x000fe20000000f00 */
[----:B------:R-:W-:Y:S01]  /*ad00*/  IMAD R62, R78, R67, RZ ;  /* 0x000000434e3e7224 */ /* 0x000fe200078e02ff */
[----:B------:R-:W-:Y:S01]  /*ad10*/  I2IP.S8.S32.SAT R67, R4, R3, R5 ;  /* 0x0000000304437239 */ /* 0x000fe20000001405 */
[-C--:B------:R-:W-:Y:S01]  /*ad20*/  IMAD R22, R93, R82.reuse, R22 ;  /* 0x000000525d167224 */ /* 0x080fe200078e0216 */
[----:B------:R-:W-:Y:S01]  /*ad30*/  SHF.R.S32.HI R3, RZ, 0x18, R129 ;  /* 0x00000018ff037819 */ /* 0x000fe20000011481 */
[-C--:B------:R-:W-:Y:S01]  /*ad40*/  IMAD R23, R0, R82.reuse, R23 ;  /* 0x0000005200177224 */ /* 0x080fe200078e0217 */
[----:B------:R-:W-:Y:S01]  /*ad50*/  SHF.R.S32.HI R0, RZ, 0x18, R128 ;  /* 0x00000018ff007819 */ /* 0x000fe20000011480 */
[----:B------:R-:W-:Y:S01]  /*ad60*/  IMAD R26, R78, R31, RZ ;  /* 0x0000001f4e1a7224 */ /* 0x000fe200078e02ff */
[----:B------:R-:W-:Y:S01]  /*ad70*/  I2IP.S8.S32.SAT R17, R22, R21, RZ ;  /* 0x0000001516117239 */ /* 0x000fe200000014ff */
[-C--:B------:R-:W-:Y:S01]  /*ad80*/  IMAD R24, R3, R82.reuse, R24 ;  /* 0x0000005203187224 */ /* 0x080fe200078e0218 */
[----:B------:R-:W-:Y:S01]  /*ad90*/  SHF.R.S32.HI R3, RZ, 0x18, R126 ;  /* 0x00000018ff037819 */ /* 0x000fe2000001147e */
[-C--:B------:R-:W-:Y:S01]  /*ada0*/  IMAD R25, R0, R82.reuse, R25 ;  /* 0x0000005200197224 */ /* 0x080fe200078e0219 */
[----:B------:R-:W-:Y:S01]  /*adb0*/  I2IP.S8.S32.SAT R17, R20, R19, R17 ;  /* 0x0000001314117239 */ /* 0x000fe20000001411 */
[----:B------:R-:W-:Y:S01]  /*adc0*/  IMAD R28, R78, R33, RZ ;  /* 0x000000214e1c7224 */ /* 0x000fe200078e02ff */
[----:B------:R-:W-:Y:S01]  /*add0*/  SHF.R.S32.HI R4, RZ, 0x18, R125 ;  /* 0x00000018ff047819 */ /* 0x000fe2000001147d */
[-C--:B------:R-:W-:Y:S02]  /*ade0*/  IMAD R26, R95, R82.reuse, R26 ;  /* 0x000000525f1a7224 */ /* 0x080fe400078e021a */
[-C--:B------:R-:W-:Y:S01]  /*adf0*/  IMAD R27, R2, R82.reuse, R27 ;  /* 0x00000052021b7224 */ /* 0x080fe200078e021b */
[----:B------:R-:W-:Y:S01]  /*ae00*/  MOV R2, R121 ;  /* 0x0000007900027202 */ /* 0x000fe20000000f00 */
[----:B------:R-:W-:Y:S01]  /*ae10*/  IMAD R28, R3, R82, R28 ;  /* 0x00000052031c7224 */ /* 0x000fe200078e021c */
[----:B------:R-:W-:Y:S01]  /*ae20*/  I2IP.S8.S32.SAT R18, R26, R25, RZ ;  /* 0x000000191a127239 */ /* 0x000fe200000014ff */
[----:B------:R-:W-:Y:S01]  /*ae30*/  IMAD R31, R78, R36, RZ ;  /* 0x000000244e1f7224 */ /* 0x000fe200078e02ff */
[----:B------:R-:W-:Y:S01]  /*ae40*/  SHF.R.S32.HI R3, RZ, 0x18, R123 ;  /* 0x00000018ff037819 */ /* 0x000fe2000001147b */
[-C--:B------:R-:W-:Y:S01]  /*ae50*/  IMAD R29, R4, R82.reuse, R29 ;  /* 0x00000052041d7224 */ /* 0x080fe200078e021d */
[----:B------:R-:W-:Y:S01]  /*ae60*/  I2IP.S8.S32.SAT R18, R24, R23, R18 ;  /* 0x0000001718127239 */ /* 0x000fe20000001412 */
[----:B------:R-:W-:Y:S01]  /*ae70*/  IMAD.MOV.U32 R0, RZ, RZ, R124 ;  /* 0x000000ffff007224 */ /* 0x000fe200078e007c */
[----:B------:R-:W-:Y:S01]  /*ae80*/  SHF.R.S32.HI R4, RZ, 0x18, R119 ;  /* 0x00000018ff047819 */ /* 0x000fe20000011477 */
[-C--:B------:R-:W-:Y:S02]  /*ae90*/  IMAD R30, R97, R82.reuse, R30 ;  /* 0x00000052611e7224 */ /* 0x080fe400078e021e */
[----:B------:R-:W-:Y:S01]  /*aea0*/  IMAD R31, R0, R82, R31 ;  /* 0x00000052001f7224 */ /* 0x000fe200078e021f */
[----:B------:R-:W-:Y:S01]  /*aeb0*/  SHF.R.S32.HI R0, RZ, 0x18, R122 ;  /* 0x00000018ff007819 */ /* 0x000fe2000001147a */
[----:B------:R-:W-:Y:S01]  /*aec0*/  IMAD R33, R78, R38, RZ ;  /* 0x000000264e217224 */ /* 0x000fe200078e02ff */
[----:B------:R-:W-:Y:S01]  /*aed0*/  I2IP.S8.S32.SAT R19, R30, R29, RZ ;  /* 0x0000001d1e137239 */ /* 0x000fe200000014ff */
[-C--:B------:R-:W-:Y:S01]  /*aee0*/  IMAD R32, R3, R82.reuse, R32 ;  /* 0x0000005203207224 */ /* 0x080fe200078e0220 */
[----:B------:R-:W-:Y:S01]  /*aef0*/  SHF.R.S32.HI R3, RZ, 0x18, R120 ;  /* 0x00000018ff037819 */ /* 0x000fe20000011478 */
[----:B------:R-:W-:Y:S01]  /*af00*/  IMAD R33, R0, R82, R33 ;  /* 0x0000005200217224 */ /* 0x000fe200078e0221 */
[----:B------:R-:W-:Y:S01]  /*af10*/  I2IP.S8.S32.SAT R19, R28, R27, R19 ;  /* 0x0000001b1c137239 */ /* 0x000fe20000001413 */
[----:B------:R-:W-:Y:S01]  /*af20*/  IMAD R36, R78, R41, RZ ;  /* 0x000000294e247224 */ /* 0x000fe200078e02ff */
[----:B------:R-:W-:Y:S01]  /*af30*/  MOV R0, R118 ;  /* 0x0000007600007202 */ /* 0x000fe20000000f00 */
[-C--:B------:R-:W-:Y:S02]  /*af40*/  IMAD R34, R99, R82.reuse, R34 ;  /* 0x0000005263227224 */ /* 0x080fe400078e0222 */
[----:B------:R-:W-:Y:S01]  /*af50*/  IMAD R35, R2, R82, R35 ;  /* 0x0000005202237224 */ /* 0x000fe200078e0223 */
[----:B------:R-:W-:Y:S01]  /*af60*/  MOV R2, R112 ;  /* 0x0000007000027202 */ /* 0x000fe20000000f00 */
[----:B------:R-:W-:Y:S01]  /*af70*/  IMAD R38, R78, R43, RZ ;  /* 0x0000002b4e267224 */ /* 0x000fe200078e02ff */
[----:B------:R-:W-:Y:S01]  /*af80*/  I2IP.S8.S32.SAT R33, R34, R33, RZ ;  /* 0x0000002122217239 */ /* 0x000fe200000014ff */
[-C--:B------:R-:W-:Y:S01]  /*af90*/  IMAD R36, R3, R82.reuse, R36 ;  /* 0x0000005203247224 */ /* 0x080fe200078e0224 */
[----:B------:R-:W-:Y:S01]  /*afa0*/  SHF.R.S32.HI R3, RZ, 0x18, R116 ;  /* 0x00000018ff037819 */ /* 0x000fe20000011474 */
[-C--:B------:R-:W-:Y:S01]  /*afb0*/  IMAD R37, R4, R82.reuse, R37 ;  /* 0x0000005204257224 */ /* 0x080fe200078e0225 */
[----:B------:R-:W-:Y:S01]  /*afc0*/  I2IP.S8.S32.SAT R32, R32, R31, R33 ;  /* 0x0000001f20207239 */ /* 0x000fe20000001421 */
[-C--:B------:R-:W-:Y:S01]  /*afd0*/  IMAD R38, R101, R82.reuse, R38 ;  /* 0x0000005265267224 */ /* 0x080fe200078e0226 */
[----:B------:R-:W-:Y:S01]  /*afe0*/  SHF.R.S32.HI R4, RZ, 0x18, R104 ;  /* 0x00000018ff047819 */ /* 0x000fe20000011468 */
[----:B------:R-:W-:Y:S01]  /*aff0*/  IMAD R39, R0, R82, R39 ;  /* 0x0000005200277224 */ /* 0x000fe200078e0227 */
[----:B------:R-:W-:Y:S01]  /*b000*/  SHF.R.S32.HI R0, RZ, 0x18, R113 ;  /* 0x00000018ff007819 */ /* 0x000fe20000011471 */
[----:B------:R-:W-:Y:S01]  /*b010*/  IMAD R41, R78, R46, RZ ;  /* 0x0000002e4e297224 */ /* 0x000fe200078e02ff */
[----:B------:R-:W-:Y:S01]  /*b020*/  I2IP.S8.S32.SAT R37, R38, R37, RZ ;  /* 0x0000002526257239 */ /* 0x000fe200000014ff */
[----:B------:R-:W-:Y:S01]  /*b030*/  IMAD R40, R3, R82, R40 ;  /* 0x0000005203287224 */ /* 0x000fe200078e0228 */
[----:B------:R-:W-:Y:S01]  /*b040*/  SHF.R.S32.HI R3, RZ, 0x18, R106 ;  /* 0x00000018ff037819 */ /* 0x000fe2000001146a */
[----:B------:R-:W-:Y:S01]  /*b050*/  IMAD R43, R78, R48, RZ ;  /* 0x000000304e2b7224 */ /* 0x000fe200078e02ff */
[----:B------:R-:W-:Y:S01]  /*b060*/  I2IP.S8.S32.SAT R33, R36, R35, R37 ;  /* 0x0000002324217239 */ /* 0x000fe20000001425 */
[-C--:B------:R-:W-:Y:S01]  /*b070*/  IMAD R41, R0, R82.reuse, R41 ;  /* 0x0000005200297224 */ /* 0x080fe200078e0229 */
[----:B------:R-:W-:Y:S01]  /*b080*/  MOV R0, R117 ;  /* 0x0000007500007202 */ /* 0x000fe20000000f00 */
[-C--:B------:R-:W-:Y:S02]  /*b090*/  IMAD R42, R103, R82.reuse, R42 ;  /* 0x00000052672a7224 */ /* 0x080fe400078e022a */
        /* <DEDUP_REMOVED lines=11> */
[-C--:B------:R-:W-:Y:S02]  /*b150*/  IMAD R47, R0, R82.reuse, R47 ;  /* 0x00000052002f7224 */ /* 0x080fe400078e022f */
[----:B------:R-:W-:Y:S01]  /*b160*/  IMAD R48, R3, R82, R48 ;  /* 0x0000005203307224 */ /* 0x000fe200078e0230 */
[----:B------:R-:W-:Y:S01]  /*b170*/  SHF.R.S32.HI R3, RZ, 0x18, R100 ;  /* 0x00000018ff037819 */ /* 0x000fe20000011464 */
[----:B------:R-:W-:Y:S01]  /*b180*/  IMAD R51, R78, R56, RZ ;  /* 0x000000384e337224 */ /* 0x000fe200078e02ff */
[----:B------:R-:W-:Y:S01]  /*b190*/  I2IP.S8.S32.SAT R35, R46, R45, RZ ;  /* 0x0000002d2e237239 */ /* 0x000fe200000014ff */
[-C--:B------:R-:W-:Y:S01]  /*b1a0*/  IMAD R49, R2, R82.reuse, R49 ;  /* 0x0000005202317224 */ /* 0x080fe200078e0231 */
[----:B------:R-:W-:Y:S01]  /*b1b0*/  SHF.R.S32.HI R2, RZ, 0x18, R98 ;  /* 0x00000018ff027819 */ /* 0x000fe20000011462 */
[----:B------:R-:W-:Y:S01]  /*b1c0*/  IMAD.MOV.U32 R0, RZ, RZ, R102 ;  /* 0x000000ffff007224 */ /* 0x000fe200078e0066 */
[----:B------:R-:W-:Y:S01]  /*b1d0*/  I2IP.S8.S32.SAT R35, R44, R43, R35 ;  /* 0x0000002b2c237239 */ /* 0x000fe20000001423 */
[-C--:B------:R-:W-:Y:S02]  /*b1e0*/  IMAD R50, R81, R82.reuse, R50 ;  /* 0x0000005251327224 */ /* 0x080fe400078e0232 */
[----:B------:R-:W-:Y:S01]  /*b1f0*/  IMAD R51, R0, R82, R51 ;  /* 0x0000005200337224 */ /* 0x000fe200078e0233 */
[----:B------:R-:W-:Y:S01]  /*b200*/  MOV R0, R96 ;  /* 0x0000006000007202 */ /* 0x000fe20000000f00 */
[----:B------:R-:W-:Y:S01]  /*b210*/  IMAD R53, R78, R58, RZ ;  /* 0x0000003a4e357224 */ /* 0x000fe200078e02ff */
[----:B------:R-:W-:Y:S01]  /*b220*/  I2IP.S8.S32.SAT R49, R50, R49, RZ ;  /* 0x0000003132317239 */ /* 0x000fe200000014ff */
[-C--:B------:R-:W-:Y:S01]  /*b230*/  IMAD R52, R3, R82.reuse, R52 ;  /* 0x0000005203347224 */ /* 0x080fe200078e0234 */
[----:B------:R-:W-:Y:S01]  /*b240*/  SHF.R.S32.HI R3, RZ, 0x18, R94 ;  /* 0x00000018ff037819 */ /* 0x000fe2000001145e */
[----:B------:R-:W-:Y:S01]  /*b250*/  IMAD R53, R2, R82, R53 ;  /* 0x0000005202357224 */ /* 0x000fe200078e0235 */
[----:B------:R-:W-:Y:S01]  /*b260*/  MOV R2, R90 ;  /* 0x0000005a00027202 */ /* 0x000fe20000000f00 */
[----:B------:R-:W-:Y:S01]  /*b270*/  IMAD R54, R83, R82, R54 ;  /* 0x0000005253367224 */ /* 0x000fe200078e0236 */
[----:B------:R-:W-:Y:S01]  /*b280*/  I2IP.S8.S32.SAT R48, R48, R47, R49 ;  /* 0x0000002f30307239 */ /* 0x000fe20000001431 */
[C---:B------:R-:W-:Y:S02]  /*b290*/  IMAD R56, R78.reuse, R61, RZ ;  /* 0x0000003d4e387224 */ /* 0x040fe400078e02ff */
[----:B------:R-:W-:Y:S01]  /*b2a0*/  IMAD R61, R78, R66, RZ ;  /* 0x000000424e3d7224 */ /* 0x000fe200078e02ff */
[----:B------:R-:W-:Y:S01]  /*b2b0*/  I2IP.S8.S32.SAT R66, R13, R12, R14 ;  /* 0x0000000c0d427239 */ /* 0x000fe2000000140e */
[-C--:B------:R-:W-:Y:S01]  /*b2c0*/  IMAD R55, R0, R82.reuse, R55 ;  /* 0x0000005200377224 */ /* 0x080fe200078e0237 */
[----:B------:R-:W-:Y:S01]  /*b2d0*/  SHF.R.S32.HI R0, RZ, 0x18, R92 ;  /* 0x00000018ff007819 */ /* 0x000fe2000001145c */
[-C--:B------:R-:W-:Y:S01]  /*b2e0*/  IMAD R56, R3, R82.reuse, R56 ;  /* 0x0000005203387224 */ /* 0x080fe200078e0238 */
[----:B------:R-:W-:Y:S01]  /*b2f0*/  I2IP.S8.S32.SAT R49, R54, R53, RZ ;  /* 0x0000003536317239 */ /* 0x000fe200000014ff */
[----:B------:R1:W-:Y:S01]  /*b300*/  STS.128 [R155+UR49+0xa200], R64 ;  /* 0x00a200409b007988 */ /* 0x0003e20008000c31 */
[----:B------:R-:W-:Y:S01]  /*b310*/  IMAD R58, R78, R63, RZ ;  /* 0x0000003f4e3a7224 */ /* 0x000fe200078e02ff */
[----:B------:R-:W-:Y:S01]  /*b320*/  SHF.R.S32.HI R3, RZ, 0x18, R88 ;  /* 0x00000018ff037819 */ /* 0x000fe20000011458 */
[-C--:B------:R-:W-:Y:S01]  /*b330*/  IMAD R57, R0, R82.reuse, R57 ;  /* 0x0000005200397224 */ /* 0x080fe200078e0239 */
[----:B------:R-:W-:Y:S01]  /*b340*/  I2IP.S8.S32.SAT R49, R52, R51, R49 ;  /* 0x0000003334317239 */ /* 0x000fe20000001431 */
[-C--:B------:R-:W-:Y:S02]  /*b350*/  IMAD R58, R85, R82.reuse, R58 ;  /* 0x00000052553a7224 */ /* 0x080fe400078e023a */
[-C--:B------:R-:W-:Y:S01]  /*b360*/  IMAD R59, R2, R82.reuse, R59 ;  /* 0x00000052023b7224 */ /* 0x080fe200078e023b */
[----:B------:R1:W-:Y:S01]  /*b370*/  STS.128 [R175+0xa200], R16 ;  /* 0x00a20010af007388 */ /* 0x0003e20000000c00 */
[-C--:B------:R-:W-:Y:S01]  /*b380*/  IMAD R60, R3, R82.reuse, R60 ;  /* 0x00000052033c7224 */ /* 0x080fe200078e023c */
[----:B------:R-:W-:Y:S01]  /*b390*/  I2IP.S8.S32.SAT R50, R58, R57, RZ ;  /* 0x000000393a327239 */ /* 0x000fe200000014ff */
[-C--:B------:R-:W-:Y:S02]  /*b3a0*/  IMAD R61, R4, R82.reuse, R61 ;  /* 0x00000052043d7224 */ /* 0x080fe400078e023d */
[----:B------:R-:W-:Y:S01]  /*b3b0*/  IMAD R62, R107, R82, R62 ;  /* 0x000000526b3e7224 */ /* 0x000fe200078e023e */
[----:B------:R-:W-:Y:S02]  /*b3c0*/  I2IP.S8.S32.SAT R50, R56, R55, R50 ;  /* 0x0000003738327239 */ /* 0x000fe40000001432 */
[----:B------:R1:W-:Y:S02]  /*b3d0*/  STS.128 [R174+0xa200], R32 ;  /* 0x00a20020ae007388 */ /* 0x0003e40000000c00 */
        /* <DEDUP_REMOVED lines=20> */
.L_x_138:
[----:B------:R-:W-:Y:S05]  /*b520*/  BSYNC.RECONVERGENT B0 ;  /* 0x0000000000007941 */ /* 0x000fea0003800200 */
.L_x_137:
[----:B------:R-:W-:Y:S01]  /*b530*/  BAR.SYNC.DEFER_BLOCKING 0x1, 0x80 ;  /* 0x0042000000007b1d */ /* 0x000fe20000010000 */
[----:B------:R-:W-:Y:S01]  /*b540*/  ISETP.NE.AND P2, PT, R170, RZ, PT ;  /* 0x000000ffaa00720c */ /* 0x000fe20003f45270 */
[----:B------:R-:W-:Y:S01]  /*b550*/  IMAD.IADD R20, R75, 0x1, R152 ;  /* 0x000000014b147824 */ /* 0x000fe200078e0298 */
[----:B------:R-:W-:Y:S01]  /*b560*/  ISETP.NE.AND P0, PT, R172, 0x2, PT ;  /* 0x00000002ac00780c */ /* 0x000fe20003f05270 */
[----:B------:R-:W-:Y:S01]  /*b570*/  IMAD.IADD R21, R77, 0x1, R154 ;  /* 0x000000014d157824 */ /* 0x000fe200078e029a */
[----:B------:R-:W-:Y:S02]  /*b580*/  ISETP.NE.AND P1, PT, R76, 0x2, PT ;  /* 0x000000024c00780c */ /* 0x000fe40003f25270 */
[----:B------:R-:W-:Y:S02]  /*b590*/  SEL R0, RZ, 0x1, P0 ;  /* 0x00000001ff007807 */ /* 0x000fe40000000000 */
[----:B------:R-:W-:Y:S02]  /*b5a0*/  SEL R3, RZ, 0x1, P1 ;  /* 0x00000001ff037807 */ /* 0x000fe40000800000 */
[----:B------:R-:W-:Y:S02]  /*b5b0*/  LOP3.LUT R163, R163, R0, RZ, 0x3c, !PT ;  /* 0x00000000a3a37212 */ /* 0x000fe400078e3cff */
[----:B------:R-:W-:Y:S02]  /*b5c0*/  LOP3.LUT R164, R164, R3, RZ, 0x3c, !PT ;  /* 0x00000003a4a47212 */ /* 0x000fe400078e3cff */
[----:B------:R-:W-:Y:S02]  /*b5d0*/  @P2 R2UR UR36, R160 ;  /* 0x00000000a02422ca */ /* 0x000fe400000e0000 */
[----:B------:R-:W-:Y:S02]  /*b5e0*/  SEL R172, R172, RZ, P0 ;  /* 0x000000ffacac7207 */ /* 0x000fe40000000000 */
[----:B------:R-:W-:Y:S01]  /*b5f0*/  SEL R76, R76, RZ, P1 ;  /* 0x000000ff4c4c7207 */ /* 0x000fe20000800000 */
[----:B------:R-:W-:Y:S10]  /*b600*/  @P2 BRA `(.L_x_139) ;  /* 0xffffff9800ac2947 */ /* 0x000ff4000383ffff */
[----:B------:R-:W-:Y:S05]  /*b610*/  EXIT ;  /* 0x000000000000794d */ /* 0x000fea0003800000 */
.L_x_24:
[----:B--2---:R2:W4:Y:S02]  /*b620*/  SYNCS.PHASECHK.TRANS64.TRYWAIT P0, [R3+URZ+0xd0], R2 ;  /* 0x0000d002030075a7 */ /* 0x00452400080011ff */
[----:B----4-:R-:W-:Y:S05]  /*b630*/  @!P0 NANOSLEEP.SYNCS 0x989680 ;  /* 0x009896800000895d */ /* 0x010fea0003900000 */
[----:B------:R-:W4:Y:S02]  /*b640*/  @!P0 SYNCS.PHASECHK.TRANS64 P0, [R3+URZ+0xd0], R2 ;  /* 0x0000d002030085a7 */ /* 0x000f2400080010ff */
[----:B----4-:R-:W-:Y:S05]  /*b650*/  @!P0 BRA `(.L_x_24) ;  /* 0xfffffffc00f08947 */ /* 0x010fea000383ffff */
[----:B------:R-:W-:Y:S05]  /*b660*/  BRA `(.L_x_140) ;  /* 0xffffff6000507947 */ /* 0x000fea000383ffff */
.L_x_27:
[----:B-1----:R-:W-:-:S07]  /*b670*/  MOV R2, UR33 ;  /* 0x0000002100027c02 */ /* 0x002fce0008000f00 */
.L_x_141:
[----:B-1----:R1:W2:Y:S02]  /*b680*/  SYNCS.PHASECHK.TRANS64.TRYWAIT P0, [R2+URZ+0x18], R5 ;  /* 0x00001805020075a7 */ /* 0x0022a400080011ff */
[----:B--2---:R-:W-:Y:S05]  /*b690*/  @!P0 NANOSLEEP.SYNCS 0x989680 ;  /* 0x009896800000895d */ /* 0x004fea0003900000 */
[----:B------:R-:W2:Y:S02]  /*b6a0*/  @!P0 SYNCS.PHASECHK.TRANS64 P0, [R2+URZ+0x18], R5 ;  /* 0x00001805020085a7 */ /* 0x000ea400080010ff */
[----:B--2---:R-:W-:Y:S05]  /*b6b0*/  @!P0 BRA `(.L_x_141) ;  /* 0xfffffffc00f08947 */ /* 0x004fea000383ffff */
[----:B------:R-:W-:Y:S05]  /*b6c0*/  BRA `(.L_x_26) ;  /* 0xffffff6000b47947 */ /* 0x000fea000383ffff */
.L_x_34:
[----:B-1----:R-:W-:-:S07]  /*b6d0*/  MOV R2, UR17 ;  /* 0x0000001100027c02 */ /* 0x002fce0008000f00 */
.L_x_142:
[----:B-1----:R1:W2:Y:S02]  /*b6e0*/  SYNCS.PHASECHK.TRANS64.TRYWAIT P0, [R2+URZ+0x18], R5 ;  /* 0x00001805020075a7 */ /* 0x0022a400080011ff */
[----:B--2---:R-:W-:Y:S05]  /*b6f0*/  @!P0 NANOSLEEP.SYNCS 0x989680 ;  /* 0x009896800000895d */ /* 0x004fea0003900000 */
[----:B------:R-:W2:Y:S02]  /*b700*/  @!P0 SYNCS.PHASECHK.TRANS64 P0, [R2+URZ+0x18], R5 ;  /* 0x00001805020085a7 */ /* 0x000ea400080010ff */
[----:B--2---:R-:W-:Y:S05]  /*b710*/  @!P0 BRA `(.L_x_142) ;  /* 0xfffffffc00f08947 */ /* 0x004fea000383ffff */
[----:B------:R-:W-:Y:S05]  /*b720*/  BRA `(.L_x_33) ;  /* 0xffffff64006c7947 */ /* 0x000fea000383ffff */
.L_x_39:
[----:B-1----:R1:W2:Y:S02]  /*b730*/  SYNCS.PHASECHK.TRANS64.TRYWAIT P0, [R2+URZ+0x80], R3 ;  /* 0x00008003020075a7 */ /* 0x0022a400080011ff */
[----:B--2---:R-:W-:Y:S05]  /*b740*/  @!P0 NANOSLEEP.SYNCS 0x989680 ;  /* 0x009896800000895d */ /* 0x004fea0003900000 */
[----:B------:R-:W2:Y:S02]  /*b750*/  @!P0 SYNCS.PHASECHK.TRANS64 P0, [R2+URZ+0x80], R3 ;  /* 0x00008003020085a7 */ /* 0x000ea400080010ff */
[----:B--2---:R-:W-:Y:S05]  /*b760*/  @!P0 BRA `(.L_x_39) ;  /* 0xfffffffc00f08947 */ /* 0x004fea000383ffff */
[----:B------:R-:W-:Y:S05]  /*b770*/  BRA `(.L_x_143) ;  /* 0xffffff68000c7947 */ /* 0x000fea000383ffff */
.L_x_43:
[----:B---3--:R-:W-:-:S07]  /*b780*/  MOV R0, UR4 ;  /* 0x0000000400007c02 */ /* 0x008fce0008000f00 */
.L_x_144:
[----:B-1----:R1:W2:Y:S02]  /*b790*/  SYNCS.PHASECHK.TRANS64.TRYWAIT P0, [R0+URZ], R3 ;  /* 0x00000003000075a7 */ /* 0x0022a400080011ff */
[----:B--2---:R-:W-:Y:S05]  /*b7a0*/  @!P0 NANOSLEEP.SYNCS 0x989680 ;  /* 0x009896800000895d */ /* 0x004fea0003900000 */
[----:B------:R-:W2:Y:S02]  /*b7b0*/  @!P0 SYNCS.PHASECHK.TRANS64 P0, [R0+URZ], R3 ;  /* 0x00000003000085a7 */ /* 0x000ea400080010ff */
[----:B--2---:R-:W-:Y:S05]  /*b7c0*/  @!P0 BRA `(.L_x_144) ;  /* 0xfffffffc00f08947 */ /* 0x004fea000383ffff */
[----:B------:R-:W-:Y:S05]  /*b7d0*/  BRA `(.L_x_145) ;  /* 0xffffff6c007c7947 */ /* 0x000fea000383ffff */
.L_x_44:
[----:B---3--:R-:W-:-:S07]  /*b7e0*/  MOV R0, UR4 ;  /* 0x0000000400007c02 */ /* 0x008fce0008000f00 */
.L_x_146:
[----:B-1----:R1:W2:Y:S02]  /*b7f0*/  SYNCS.PHASECHK.TRANS64.TRYWAIT P0, [R0+URZ], R3 ;  /* 0x00000003000075a7 */ /* 0x0022a400080011ff */
[----:B--2---:R-:W-:Y:S05]  /*b800*/  @!P0 NANOSLEEP.SYNCS 0x989680 ;  /* 0x009896800000895d */ /* 0x004fea0003900000 */
[----:B------:R-:W2:Y:S02]  /*b810*/  @!P0 SYNCS.PHASECHK.TRANS64 P0, [R0+URZ], R3 ;  /* 0x00000003000085a7 */ /* 0x000ea400080010ff */
[----:B--2---:R-:W-:Y:S05]  /*b820*/  @!P0 BRA `(.L_x_146) ;  /* 0xfffffffc00f08947 */ /* 0x004fea000383ffff */
[----:B------:R-:W-:Y:S05]  /*b830*/  BRA `(.L_x_147) ;  /* 0xffffff6c00887947 */ /* 0x000fea000383ffff */
.L_x_47:
[----:B-1----:R1:W2:Y:S02]  /*b840*/  SYNCS.PHASECHK.TRANS64.TRYWAIT P0, [R0+URZ+0xc0], R5 ;  /* 0x0000c005000075a7 */ /* 0x0022a400080011ff */
[----:B--2---:R-:W-:Y:S05]  /*b850*/  @!P0 NANOSLEEP.SYNCS 0x989680 ;  /* 0x009896800000895d */ /* 0x004fea0003900000 */
[----:B------:R-:W2:Y:S02]  /*b860*/  @!P0 SYNCS.PHASECHK.TRANS64 P0, [R0+URZ+0xc0], R5 ;  /* 0x0000c005000085a7 */ /* 0x000ea400080010ff */
[----:B--2---:R-:W-:Y:S05]  /*b870*/  @!P0 BRA `(.L_x_47) ;  /* 0xfffffffc00f08947 */ /* 0x004fea000383ffff */
[----:B------:R-:W-:Y:S05]  /*b880*/  BRA `(.L_x_148) ;  /* 0xffffff6c00e87947 */ /* 0x000fea000383ffff */
.L_x_48:
[----:B------:R-:W-:-:S07]  /*b890*/  MOV R0, UR5 ;  /* 0x0000000500007c02 */ /* 0x000fce0008000f00 */
.L_x_149:
[----:B-1----:R1:W2:Y:S02]  /*b8a0*/  SYNCS.PHASECHK.TRANS64.TRYWAIT P0, [R0+URZ+0x90], R7 ;  /* 0x00009007000075a7 */ /* 0x0022a400080011ff */
[----:B--2---:R-:W-:Y:S05]  /*b8b0*/  @!P0 NANOSLEEP.SYNCS 0x989680 ;  /* 0x009896800000895d */ /* 0x004fea0003900000 */
[----:B------:R-:W2:Y:S02]  /*b8c0*/  @!P0 SYNCS.PHASECHK.TRANS64 P0, [R0+URZ+0x90], R7 ;  /* 0x00009007000085a7 */ /* 0x000ea400080010ff */
[----:B--2---:R-:W-:Y:S05]  /*b8d0*/  @!P0 BRA `(.L_x_149) ;  /* 0xfffffffc00f08947 */ /* 0x004fea000383ffff */
[----:B------:R-:W-:Y:S05]  /*b8e0*/  BRA `(.L_x_150) ;  /* 0xffffff6c00f87947 */ /* 0x000fea000383ffff */
.L_x_49:
[----:B-1----:R1:W2:Y:S02]  /*b8f0*/  SYNCS.PHASECHK.TRANS64.TRYWAIT P1, [R0+URZ+0x80], R5 ;  /* 0x00008005000075a7 */ /* 0x0022a400080211ff */
[----:B--2---:R-:W-:Y:S05]  /*b900*/  @!P1 NANOSLEEP.SYNCS 0x989680 ;  /* 0x009896800000995d */ /* 0x004fea0003900000 */
[----:B------:R-:W2:Y:S02]  /*b910*/  @!P1 SYNCS.PHASECHK.TRANS64 P1, [R0+URZ+0x80], R5 ;  /* 0x00008005000095a7 */ /* 0x000ea400080210ff */
[----:B--2---:R-:W-:Y:S05]  /*b920*/  @!P1 BRA `(.L_x_49) ;  /* 0xfffffffc00f09947 */ /* 0x004fea000383ffff */
[----:B------:R-:W-:Y:S05]  /*b930*/  BRA `(.L_x_151) ;  /* 0xffffff7000287947 */ /* 0x000fea000383ffff */
.L_x_52:
[----:B------:R-:W-:-:S07]  /*b940*/  MOV R0, UR5 ;  /* 0x0000000500007c02 */ /* 0x000fce0008000f00 */
.L_x_152:
[----:B-1----:R1:W2:Y:S02]  /*b950*/  SYNCS.PHASECHK.TRANS64.TRYWAIT P0, [R0+URZ+0x90], R3 ;  /* 0x00009003000075a7 */ /* 0x0022a400080011ff */
[----:B--2---:R-:W-:Y:S05]  /*b960*/  @!P0 NANOSLEEP.SYNCS 0x989680 ;  /* 0x009896800000895d */ /* 0x004fea0003900000 */
[----:B------:R-:W2:Y:S02]  /*b970*/  @!P0 SYNCS.PHASECHK.TRANS64 P0, [R0+URZ+0x90], R3 ;  /* 0x00009003000085a7 */ /* 0x000ea400080010ff */
[----:B--2---:R-:W-:Y:S05]  /*b980*/  @!P0 BRA `(.L_x_152) ;  /* 0xfffffffc00f08947 */ /* 0x004fea000383ffff */
[----:B------:R-:W-:Y:S05]  /*b990*/  BRA `(.L_x_51) ;  /* 0xffffff70007c7947 */ /* 0x000fea000383ffff */
.L_x_61:
[----:B-1----:R-:W-:-:S04]  /*b9a0*/  MOV R4, UR6 ;  /* 0x0000000600047c02 */ /* 0x002fc80008000f00 */
[----:B------:R1:W2:Y:S03]  /*b9b0*/  SYNCS.PHASECHK.TRANS64.TRYWAIT P0, [R4+URZ+0x8], R5 ;  /* 0x00000805040075a7 */ /* 0x0002a600080011ff */
[----:B--2---:R-:W-:Y:S05]  /*b9c0*/  @!P0 NANOSLEEP.SYNCS 0x989680 ;  /* 0x009896800000895d */ /* 0x004fea0003900000 */
[----:B------:R-:W2:Y:S02]  /*b9d0*/  @!P0 SYNCS.PHASECHK.TRANS64 P0, [R4+URZ+0x8], R5 ;  /* 0x00000805040085a7 */ /* 0x000ea400080010ff */
[----:B--2---:R-:W-:Y:S05]  /*b9e0*/  @!P0 BRA `(.L_x_61) ;  /* 0xfffffffc00ec8947 */ /* 0x004fea000383ffff */
[----:B------:R-:W-:Y:S05]  /*b9f0*/  BRA `(.L_x_60) ;  /* 0xffffff7400307947 */ /* 0x000fea000383ffff */
.L_x_63:
[----:B------:R-:W-:Y:S01]  /*ba00*/  BSSY B0, `(.L_x_153) ;  /* 0x0000006000007945 */ /* 0x000fe20003800000 */
[----:B------:R-:W-:-:S07]  /*ba10*/  MOV R15, 0xffffffff ;  /* 0xffffffff000f7802 */ /* 0x000fce0000000f00 */
[----:B-1---5:R-:W-:Y:S05]  /*ba20*/  WARPSYNC.COLLECTIVE R15, `(.L_x_154) ;  /* 0x000000000f0c7348 */ /* 0x022fea0003c00000 */
[----:B------:R-:W-:Y:S02]  /*ba30*/  ELECT P6, UR79, PT ;  /* 0x00000000004f782f */ /* 0x000fe400038c0000 */
[----:B------:R-:W-:Y:S01]  /*ba40*/  MOV R14, UR79 ;  /* 0x0000004f000e7c02 */ /* 0x000fe20008000f00 */
[----:B-1---5:R-:W-:Y:S10]  /*ba50*/  ENDCOLLECTIVE ;  /* 0x000000000000791b */ /* 0x022ff40003800000 */
.L_x_154:
[----:B------:R-:W-:Y:S05]  /*ba60*/  BSYNC B0 ;  /* 0x0000000000007941 */ /* 0x000fea0003800000 */
.L_x_153:
[----:B------:R-:W-:Y:S05]  /*ba70*/  BRA `(.L_x_155) ;  /* 0xffffff7400607947 */ /* 0x000fea000383ffff */
.L_x_65:
[----:B-1----:R-:W-:-:S04]  /*ba80*/  MOV R2, UR6 ;  /* 0x0000000600027c02 */ /* 0x002fc80008000f00 */
[----:B------:R1:W2:Y:S03]  /*ba90*/  SYNCS.PHASECHK.TRANS64.TRYWAIT P0, [R2+URZ+0x8], R3 ;  /* 0x00000803020075a7 */ /* 0x0002a600080011ff */
[----:B--2---:R-:W-:Y:S05]  /*baa0*/  @!P0 NANOSLEEP.SYNCS 0x989680 ;  /* 0x009896800000895d */ /* 0x004fea0003900000 */
[----:B------:R-:W2:Y:S02]  /*bab0*/  @!P0 SYNCS.PHASECHK.TRANS64 P0, [R2+URZ+0x8], R3 ;  /* 0x00000803020085a7 */ /* 0x000ea400080010ff */
[----:B--2---:R-:W-:Y:S05]  /*bac0*/  @!P0 BRA `(.L_x_65) ;  /* 0xfffffffc00ec8947 */ /* 0x004fea000383ffff */
[----:B------:R-:W-:Y:S05]  /*bad0*/  BRA `(.L_x_64) ;  /* 0xffffff7400647947 */ /* 0x000fea000383ffff */
.L_x_66:
[----:B-1----:R1:W2:Y:S02]  /*bae0*/  SYNCS.PHASECHK.TRANS64.TRYWAIT P0, [R0+URZ+0x80], R5 ;  /* 0x00008005000075a7 */ /* 0x0022a400080011ff */
[----:B--2---:R-:W-:Y:S05]  /*baf0*/  @!P0 NANOSLEEP.SYNCS 0x989680 ;  /* 0x009896800000895d */ /* 0x004fea0003900000 */
[----:B------:R-:W2:Y:S02]  /*bb00*/  @!P0 SYNCS.PHASECHK.TRANS64 P0, [R0+URZ+0x80], R5 ;  /* 0x00008005000085a7 */ /* 0x000ea400080010ff */
[----:B--2---:R-:W-:Y:S05]  /*bb10*/  @!P0 BRA `(.L_x_66) ;  /* 0xfffffffc00f08947 */ /* 0x004fea000383ffff */
[----:B------:R-:W-:Y:S05]  /*bb20*/  BRA `(.L_x_156) ;  /* 0xffffff7800387947 */ /* 0x000fea000383ffff */
.L_x_68:
[----:B------:R-:W-:-:S07]  /*bb30*/  MOV R0, UR11 ;  /* 0x0000000b00007c02 */ /* 0x000fce0008000f00 */
.L_x_157:
[----:B-1----:R1:W2:Y:S02]  /*bb40*/  SYNCS.PHASECHK.TRANS64.TRYWAIT P0, [R0+URZ+0xb0], R5 ;  /* 0x0000b005000075a7 */ /* 0x0022a400080011ff */
[----:B--2---:R-:W-:Y:S05]  /*bb50*/  @!P0 NANOSLEEP.SYNCS 0x989680 ;  /* 0x009896800000895d */ /* 0x004fea0003900000 */
[----:B------:R-:W2:Y:S02]  /*bb60*/  @!P0 SYNCS.PHASECHK.TRANS64 P0, [R0+URZ+0xb0], R5 ;  /* 0x0000b005000085a7 */ /* 0x000ea400080010ff */
[----:B--2---:R-:W-:Y:S05]  /*bb70*/  @!P0 BRA `(.L_x_157) ;  /* 0xfffffffc00f08947 */ /* 0x004fea000383ffff */
[----:B------:R-:W-:Y:S05]  /*bb80*/  BRA `(.L_x_158) ;  /* 0xffffff7800807947 */ /* 0x000fea000383ffff */
.L_x_71:
[----:B------:R-:W-:Y:S07]  /*bb90*/  MOV R0, UR9 ;  /* 0x0000000900007c02 */ /* 0x000fee0008000f00 */
.L_x_159:
[----:B-1----:R1:W2:Y:S02]  /*bba0*/  SYNCS.PHASECHK.TRANS64.TRYWAIT P0, [R0+URZ], R5 ;  /* 0x00000005000075a7 */ /* 0x0022a400080011ff */
[----:B--2---:R-:W-:Y:S05]  /*bbb0*/  @!P0 NANOSLEEP.SYNCS 0x989680 ;  /* 0x009896800000895d */ /* 0x004fea0003900000 */
[----:B------:R-:W2:Y:S02]  /*bbc0*/  @!P0 SYNCS.PHASECHK.TRANS64 P0, [R0+URZ], R5 ;  /* 0x00000005000085a7 */ /* 0x000ea400080010ff */
[----:B--2---:R-:W-:Y:S05]  /*bbd0*/  @!P0 BRA `(.L_x_159) ;  /* 0xfffffffc00f08947 */ /* 0x004fea000383ffff */
[----:B------:R-:W-:Y:S05]  /*bbe0*/  BRA `(.L_x_70) ;  /* 0xffffff7800987947 */ /* 0x000fea000383ffff */
.L_x_75:
[----:B-1----:R-:W-:-:S07]  /*bbf0*/  MOV R0, UR5 ;  /* 0x0000000500007c02 */ /* 0x002fce0008000f00 */
.L_x_160:
[----:B-1----:R1:W2:Y:S02]  /*bc00*/  SYNCS.PHASECHK.TRANS64.TRYWAIT P0, [R0+URZ], R3 ;  /* 0x00000003000075a7 */ /* 0x0022a400080011ff */
[----:B--2---:R-:W-:Y:S05]  /*bc10*/  @!P0 NANOSLEEP.SYNCS 0x989680 ;  /* 0x009896800000895d */ /* 0x004fea0003900000 */
[----:B------:R-:W2:Y:S02]  /*bc20*/  @!P0 SYNCS.PHASECHK.TRANS64 P0, [R0+URZ], R3 ;  /* 0x00000003000085a7 */ /* 0x000ea400080010ff */
[----:B--2---:R-:W-:Y:S05]  /*bc30*/  @!P0 BRA `(.L_x_160) ;  /* 0xfffffffc00f08947 */ /* 0x004fea000383ffff */
[----:B------:R-:W-:Y:S05]  /*bc40*/  BRA `(.L_x_161) ;  /* 0xffffff7c00507947 */ /* 0x000fea000383ffff */
.L_x_78:
[----:B------:R-:W-:-:S07]  /*bc50*/  MOV R0, UR8 ;  /* 0x0000000800007c02 */ /* 0x000fce0008000f00 */
.L_x_162:
[----:B-1----:R1:W2:Y:S02]  /*bc60*/  SYNCS.PHASECHK.TRANS64.TRYWAIT P1, [R0+URZ+0xe0], R3 ;  /* 0x0000e003000075a7 */ /* 0x0022a400080211ff */
[----:B--2---:R-:W-:Y:S05]  /*bc70*/  @!P1 NANOSLEEP.SYNCS 0x989680 ;  /* 0x009896800000995d */ /* 0x004fea0003900000 */
[----:B------:R-:W2:Y:S02]  /*bc80*/  @!P1 SYNCS.PHASECHK.TRANS64 P1, [R0+URZ+0xe0], R3 ;  /* 0x0000e003000095a7 */ /* 0x000ea400080210ff */
[----:B--2---:R-:W-:Y:S05]  /*bc90*/  @!P1 BRA `(.L_x_162) ;  /* 0xfffffffc00f09947 */ /* 0x004fea000383ffff */
[----:B------:R-:W-:Y:S05]  /*bca0*/  BRA `(.L_x_163) ;  /* 0xffffff7c009c7947 */ /* 0x000fea000383ffff */
.L_x_83:
[----:B--2---:R2:W4:Y:S02]  /*bcb0*/  SYNCS.PHASECHK.TRANS64.TRYWAIT P0, [R0+URZ+0x80], R3 ;  /* 0x00008003000075a7 */ /* 0x00452400080011ff */
[----:B----4-:R-:W-:Y:S05]  /*bcc0*/  @!P0 NANOSLEEP.SYNCS 0x989680 ;  /* 0x009896800000895d */ /* 0x010fea0003900000 */
[----:B------:R-:W4:Y:S02]  /*bcd0*/  @!P0 SYNCS.PHASECHK.TRANS64 P0, [R0+URZ+0x80], R3 ;  /* 0x00008003000085a7 */ /* 0x000f2400080010ff */
[----:B----4-:R-:W-:Y:S05]  /*bce0*/  @!P0 BRA `(.L_x_83) ;  /* 0xfffffffc00f08947 */ /* 0x010fea000383ffff */
[----:B------:R-:W-:Y:S05]  /*bcf0*/  BRA `(.L_x_164) ;  /* 0xffffff8000b07947 */ /* 0x000fea000383ffff */
.L_x_86:
[----:B------:R-:W-:Y:S07]  /*bd00*/  MOV R0, UR7 ;  /* 0x0000000700007c02 */ /* 0x000fee0008000f00 */
.L_x_165:
[----:B--2---:R2:W4:Y:S02]  /*bd10*/  SYNCS.PHASECHK.TRANS64.TRYWAIT P0, [R0+URZ+0x78], R3 ;  /* 0x00007803000075a7 */ /* 0x00452400080011ff */
[----:B----4-:R-:W-:Y:S05]  /*bd20*/  @!P0 NANOSLEEP.SYNCS 0x989680 ;  /* 0x009896800000895d */ /* 0x010fea0003900000 */
[----:B------:R-:W4:Y:S02]  /*bd30*/  @!P0 SYNCS.PHASECHK.TRANS64 P0, [R0+URZ+0x78], R3 ;  /* 0x00007803000085a7 */ /* 0x000f2400080010ff */
[----:B----4-:R-:W-:Y:S05]  /*bd40*/  @!P0 BRA `(.L_x_165) ;  /* 0xfffffffc00f08947 */ /* 0x010fea000383ffff */
[----:B------:R-:W-:Y:S05]  /*bd50*/  BRA `(.L_x_85) ;  /* 0xffffff8400907947 */ /* 0x000fea000383ffff */
.L_x_89:
[----:B------:R-:W-:Y:S07]  /*bd60*/  MOV R3, UR7 ;  /* 0x0000000700037c02 */ /* 0x000fee0008000f00 */
.L_x_166:
[----:B-1----:R1:W2:Y:S02]  /*bd70*/  SYNCS.PHASECHK.TRANS64.TRYWAIT P0, [R3+URZ+0x50], R12 ;  /* 0x0000500c030075a7 */ /* 0x0022a400080011ff */
[----:B--2---:R-:W-:Y:S05]  /*bd80*/  @!P0 NANOSLEEP.SYNCS 0x989680 ;  /* 0x009896800000895d */ /* 0x004fea0003900000 */
[----:B------:R-:W2:Y:S02]  /*bd90*/  @!P0 SYNCS.PHASECHK.TRANS64 P0, [R3+URZ+0x50], R12 ;  /* 0x0000500c030085a7 */ /* 0x000ea400080010ff */
[----:B--2---:R-:W-:Y:S05]  /*bda0*/  @!P0 BRA `(.L_x_166) ;  /* 0xfffffffc00f08947 */ /* 0x004fea000383ffff */
[----:B------:R-:W-:Y:S05]  /*bdb0*/  BRA `(.L_x_167) ;  /* 0xffffff8800087947 */ /* 0x000fea000383ffff */
.L_x_90:
[----:B-1----:R-:W-:Y:S07]  /*bdc0*/  MOV R3, UR7 ;  /* 0x0000000700037c02 */ /* 0x002fee0008000f00 */
.L_x_168:
[----:B-1----:R1:W2:Y:S02]  /*bdd0*/  SYNCS.PHASECHK.TRANS64.TRYWAIT P0, [R3+URZ+0x58], R12 ;  /* 0x0000580c030075a7 */ /* 0x0022a400080011ff */
[----:B--2---:R-:W-:Y:S05]  /*bde0*/  @!P0 NANOSLEEP.SYNCS 0x989680 ;  /* 0x009896800000895d */ /* 0x004fea0003900000 */
[----:B------:R-:W2:Y:S02]  /*bdf0*/  @!P0 SYNCS.PHASECHK.TRANS64 P0, [R3+URZ+0x58], R12 ;  /* 0x0000580c030085a7 */ /* 0x000ea400080010ff */
[----:B--2---:R-:W-:Y:S05]  /*be00*/  @!P0 BRA `(.L_x_168) ;  /* 0xfffffffc00f08947 */ /* 0x004fea000383ffff */
[----:B------:R-:W-:Y:S05]  /*be10*/  BRA `(.L_x_169) ;  /* 0xffffff8800447947 */ /* 0x000fea000383ffff */
.L_x_91:
[----:B-1----:R-:W-:Y:S07]  /*be20*/  MOV R3, UR7 ;  /* 0x0000000700037c02 */ /* 0x002fee0008000f00 */
.L_x_170:
[----:B-1----:R1:W2:Y:S02]  /*be30*/  SYNCS.PHASECHK.TRANS64.TRYWAIT P0, [R3+URZ+0x60], R12 ;  /* 0x0000600c030075a7 */ /* 0x0022a400080011ff */
[----:B--2---:R-:W-:Y:S05]  /*be40*/  @!P0 NANOSLEEP.SYNCS 0x989680 ;  /* 0x009896800000895d */ /* 0x004fea0003900000 */
[----:B------:R-:W2:Y:S02]  /*be50*/  @!P0 SYNCS.PHASECHK.TRANS64 P0, [R3+URZ+0x60], R12 ;  /* 0x0000600c030085a7 */ /* 0x000ea400080010ff */
[----:B--2---:R-:W-:Y:S05]  /*be60*/  @!P0 BRA `(.L_x_170) ;  /* 0xfffffffc00f08947 */ /* 0x004fea000383ffff */
[----:B------:R-:W-:Y:S05]  /*be70*/  BRA `(.L_x_171) ;  /* 0xffffff88008c7947 */ /* 0x000fea000383ffff */
.L_x_92:
[----:B------:R-:W-:Y:S07]  /*be80*/  MOV R3, UR7 ;  /* 0x0000000700037c02 */ /* 0x000fee0008000f00 */
.L_x_172:
[----:B-1----:R1:W2:Y:S02]  /*be90*/  SYNCS.PHASECHK.TRANS64.TRYWAIT P0, [R3+URZ+0x68], R12 ;  /* 0x0000680c030075a7 */ /* 0x0022a400080011ff */
[----:B--2---:R-:W-:Y:S05]  /*bea0*/  @!P0 NANOSLEEP.SYNCS 0x989680 ;  /* 0x009896800000895d */ /* 0x004fea0003900000 */
[----:B------:R-:W2:Y:S02]  /*beb0*/  @!P0 SYNCS.PHASECHK.TRANS64 P0, [R3+URZ+0x68], R12 ;  /* 0x0000680c030085a7 */ /* 0x000ea400080010ff */
[----:B--2---:R-:W-:Y:S05]  /*bec0*/  @!P0 BRA `(.L_x_172) ;  /* 0xfffffffc00f08947 */ /* 0x004fea000383ffff */
[----:B------:R-:W-:Y:S05]  /*bed0*/  BRA `(.L_x_173) ;  /* 0xffffff8c00147947 */ /* 0x000fea000383ffff */
.L_x_94:
[----:B------:R-:W-:-:S07]  /*bee0*/  MOV R0, UR7 ;  /* 0x0000000700007c02 */ /* 0x000fce0008000f00 */
.L_x_174:
[----:B-1----:R1:W4:Y:S02]  /*bef0*/  SYNCS.PHASECHK.TRANS64.TRYWAIT P0, [R0+URZ+0x50], R3 ;  /* 0x00005003000075a7 */ /* 0x00232400080011ff */
[----:B----4-:R-:W-:Y:S05]  /*bf00*/  @!P0 NANOSLEEP.SYNCS 0x989680 ;  /* 0x009896800000895d */ /* 0x010fea0003900000 */
[----:B------:R-:W4:Y:S02]  /*bf10*/  @!P0 SYNCS.PHASECHK.TRANS64 P0, [R0+URZ+0x50], R3 ;  /* 0x00005003000085a7 */ /* 0x000f2400080010ff */
[----:B----4-:R-:W-:Y:S05]  /*bf20*/  @!P0 BRA `(.L_x_174) ;  /* 0xfffffffc00f08947 */ /* 0x010fea000383ffff */
[----:B------:R-:W-:Y:S05]  /*bf30*/  BRA `(.L_x_175) ;  /* 0xffffff8c00847947 */ /* 0x000fea000383ffff */
.L_x_95:
[----:B-1----:R-:W-:-:S07]  /*bf40*/  MOV R0, UR7 ;  /* 0x0000000700007c02 */ /* 0x002fce0008000f00 */
.L_x_176:
[----:B-1----:R1:W4:Y:S02]  /*bf50*/  SYNCS.PHASECHK.TRANS64.TRYWAIT P0, [R0+URZ+0x58], R3 ;  /* 0x00005803000075a7 */ /* 0x00232400080011ff */
[----:B----4-:R-:W-:Y:S05]  /*bf60*/  @!P0 NANOSLEEP.SYNCS 0x989680 ;  /* 0x009896800000895d */ /* 0x010fea0003900000 */
[----:B------:R-:W4:Y:S02]  /*bf70*/  @!P0 SYNCS.PHASECHK.TRANS64 P0, [R0+URZ+0x58], R3 ;  /* 0x00005803000085a7 */ /* 0x000f2400080010ff */
[----:B----4-:R-:W-:Y:S05]  /*bf80*/  @!P0 BRA `(.L_x_176) ;  /* 0xfffffffc00f08947 */ /* 0x010fea000383ffff */
[----:B------:R-:W-:Y:S05]  /*bf90*/  BRA `(.L_x_177) ;  /* 0xffffff8c00747947 */ /* 0x000fea000383ffff */
.L_x_96:
[----:B-1----:R-:W-:-:S07]  /*bfa0*/  MOV R0, UR7 ;  /* 0x0000000700007c02 */ /* 0x002fce0008000f00 */
.L_x_178:
[----:B-1----:R1:W4:Y:S02]  /*bfb0*/  SYNCS.PHASECHK.TRANS64.TRYWAIT P0, [R0+URZ+0x60], R3 ;  /* 0x00006003000075a7 */ /* 0x00232400080011ff */
[----:B----4-:R-:W-:Y:S05]  /*bfc0*/  @!P0 NANOSLEEP.SYNCS 0x989680 ;  /* 0x009896800000895d */ /* 0x010fea0003900000 */
[----:B------:R-:W4:Y:S02]  /*bfd0*/  @!P0 SYNCS.PHASECHK.TRANS64 P0, [R0+URZ+0x60], R3 ;  /* 0x00006003000085a7 */ /* 0x000f2400080010ff */
[----:B----4-:R-:W-:Y:S05]  /*bfe0*/  @!P0 BRA `(.L_x_178) ;  /* 0xfffffffc00f08947 */ /* 0x010fea000383ffff */
[----:B------:R-:W-:Y:S05]  /*bff0*/  BRA `(.L_x_179) ;  /* 0xffffff8c00647947 */ /* 0x000fea000383ffff */
.L_x_98:
[----:B--2---:R2:W3:Y:S02]  /*c000*/  SYNCS.PHASECHK.TRANS64.TRYWAIT P0, [R0+URZ+0x80], R3 ;  /* 0x00008003000075a7 */ /* 0x0044e400080011ff */
[----:B---3--:R-:W-:Y:S05]  /*c010*/  @!P0 NANOSLEEP.SYNCS 0x989680 ;  /* 0x009896800000895d */ /* 0x008fea0003900000 */
[----:B------:R-:W3:Y:S02]  /*c020*/  @!P0 SYNCS.PHASECHK.TRANS64 P0, [R0+URZ+0x80], R3 ;  /* 0x00008003000085a7 */ /* 0x000ee400080010ff */
[----:B---3--:R-:W-:Y:S05]  /*c030*/  @!P0 BRA `(.L_x_98) ;  /* 0xfffffffc00f08947 */ /* 0x008fea000383ffff */
[----:B------:R-:W-:Y:S05]  /*c040*/  BRA `(.L_x_180) ;  /* 0xffffff9000307947 */ /* 0x000fea000383ffff */
.L_x_109:
[----:B-1----:R1:W3:Y:S02]  /*c050*/  SYNCS.PHASECHK.TRANS64.TRYWAIT P1, [R3+URZ+0x30], R0 ;  /* 0x00003000030075a7 */ /* 0x0022e400080211ff */
[----:B---3--:R-:W-:Y:S05]  /*c060*/  @!P1 NANOSLEEP.SYNCS 0x989680 ;  /* 0x009896800000995d */ /* 0x008fea0003900000 */
[----:B------:R-:W3:Y:S02]  /*c070*/  @!P1 SYNCS.PHASECHK.TRANS64 P1, [R3+URZ+0x30], R0 ;  /* 0x00003000030095a7 */ /* 0x000ee400080210ff */
[----:B---3--:R-:W-:Y:S05]  /*c080*/  @!P1 BRA `(.L_x_109) ;  /* 0xfffffffc00f09947 */ /* 0x008fea000383ffff */
[----:B------:R-:W-:Y:S05]  /*c090*/  BRA `(.L_x_108) ;  /* 0xffffff9c00587947 */ /* 0x000fea000383ffff */
.L_x_111:
[----:B---3--:R3:W4:Y:S02]  /*c0a0*/  SYNCS.PHASECHK.TRANS64.TRYWAIT P0, [R171+URZ+0xa0], R2 ;  /* 0x0000a002ab0075a7 */ /* 0x00872400080011ff */
[----:B----4-:R-:W-:Y:S05]  /*c0b0*/  @!P0 NANOSLEEP.SYNCS 0x989680 ;  /* 0x009896800000895d */ /* 0x010fea0003900000 */
[----:B------:R-:W4:Y:S02]  /*c0c0*/  @!P0 SYNCS.PHASECHK.TRANS64 P0, [R171+URZ+0xa0], R2 ;  /* 0x0000a002ab0085a7 */ /* 0x000f2400080010ff */
[----:B----4-:R-:W-:Y:S05]  /*c0d0*/  @!P0 BRA `(.L_x_111) ;  /* 0xfffffffc00f08947 */ /* 0x010fea000383ffff */
[----:B------:R-:W-:Y:S05]  /*c0e0*/  BRA `(.L_x_110) ;  /* 0xffffff9c00b47947 */ /* 0x000fea000383ffff */
.L_x_119:
[----:B--2---:R2:W3:Y:S02]  /*c0f0*/  SYNCS.PHASECHK.TRANS64.TRYWAIT P0, [R117+URZ+0x30], R0 ;  /* 0x00003000750075a7 */ /* 0x0044e400080011ff */
[----:B---3--:R-:W-:Y:S05]  /*c100*/  @!P0 NANOSLEEP.SYNCS 0x989680 ;  /* 0x009896800000895d */ /* 0x008fea0003900000 */
[----:B------:R-:W3:Y:S02]  /*c110*/  @!P0 SYNCS.PHASECHK.TRANS64 P0, [R117+URZ+0x30], R0 ;  /* 0x00003000750085a7 */ /* 0x000ee400080010ff */
[----:B---3--:R-:W-:Y:S05]  /*c120*/  @!P0 BRA `(.L_x_119) ;  /* 0xfffffffc00f08947 */ /* 0x008fea000383ffff */
[----:B------:R-:W-:Y:S05]  /*c130*/  BRA `(.L_x_118) ;  /* 0xffffffb000b87947 */ /* 0x000fea000383ffff */
.L_x_127:
[----:B--2---:R2:W3:Y:S02]  /*c140*/  SYNCS.PHASECHK.TRANS64.TRYWAIT P0, [R0+URZ+0x30], R7 ;  /* 0x00003007000075a7 */ /* 0x0044e400080011ff */
[----:B---3--:R-:W-:Y:S05]  /*c150*/  @!P0 NANOSLEEP.SYNCS 0x989680 ;  /* 0x009896800000895d */ /* 0x008fea0003900000 */
[----:B------:R-:W3:Y:S02]  /*c160*/  @!P0 SYNCS.PHASECHK.TRANS64 P0, [R0+URZ+0x30], R7 ;  /* 0x00003007000085a7 */ /* 0x000ee400080010ff */
[----:B---3--:R-:W-:Y:S05]  /*c170*/  @!P0 BRA `(.L_x_127) ;  /* 0xfffffffc00f08947 */ /* 0x008fea000383ffff */
[----:B------:R-:W-:Y:S05]  /*c180*/  BRA `(.L_x_126) ;  /* 0xffffffc8000c7947 */ /* 0x000fea000383ffff */
.L_x_135:
[----:B--2---:R2:W3:Y:S02]  /*c190*/  SYNCS.PHASECHK.TRANS64.TRYWAIT P0, [R0+URZ+0x30], R5 ;  /* 0x00003005000075a7 */ /* 0x0044e400080011ff */
[----:B---3--:R-:W-:Y:S05]  /*c1a0*/  @!P0 NANOSLEEP.SYNCS 0x989680 ;  /* 0x009896800000895d */ /* 0x008fea0003900000 */
[----:B------:R-:W3:Y:S02]  /*c1b0*/  @!P0 SYNCS.PHASECHK.TRANS64 P0, [R0+URZ+0x30], R5 ;  /* 0x00003005000085a7 */ /* 0x000ee400080010ff */
[----:B---3--:R-:W-:Y:S05]  /*c1c0*/  @!P0 BRA `(.L_x_135) ;  /* 0xfffffffc00f08947 */ /* 0x008fea000383ffff */
[----:B------:R-:W-:Y:S05]  /*c1d0*/  BRA `(.L_x_134) ;  /* 0xffffffdc006c7947 */ /* 0x000fea000383ffff */
        .weak           $__internal_0_$__cuda_sm10x_tcgen05_guardrail_trap_col_being_dealloced_not_returned_by_alloc
        .type           $__internal_0_$__cuda_sm10x_tcgen05_guardrail_trap_col_being_dealloced_not_returned_by_alloc,@function
        .size           $__internal_0_$__cuda_sm10x_tcgen05_guardrail_trap_col_being_dealloced_not_returned_by_alloc,($__internal_1_$__cuda_sm10x_tcgen05_guardrail_trap_phase_invalid_during_alloc - $__internal_0_$__cuda_sm10x_tcgen05_guardrail_trap_col_being_dealloced_not_returned_by_alloc)
$__internal_0_$__cuda_sm10x_tcgen05_guardrail_trap_col_being_dealloced_not_returned_by_alloc:
[----:B------:R-:W-:Y:S05]  /*c1e0*/  BPT.TRAP 0x1 ;  /* 0x000000040000795c */ /* 0x000fea0000300000 */
[----:B------:R-:W-:-:S04]  /*c1f0*/  HFMA2 R3, -RZ, RZ, 0, 0 ;  /* 0x00000000ff037431 */ /* 0x000fc800000001ff */
[----:B------:R-:W-:Y:S05]  /*c200*/  RET.REL.NODEC R2 `(_ZN7cutlass13device_kernelINS_4gemm6kernel13GemmUniversalIN4cute5tupleIJiiiiEEENS1_10collective13CollectiveMmaINS1_35MainloopSm100TmaUmmaWarpSpecializedILi3ELi2ELi2ENS5_IJNS4_1CILi2EEENSA_ILi1EEESC_EEEEENS5_IJNSA_ILi256EEESF_NSA_ILi32EEEEEEaNS5_IJlSC_lEEEaSI_NS4_8TiledMMAINS4_8MMA_AtomIJNS4_21SM100_MMA_S8_2x1SM_SSIaaiLi256ELi256ELNS4_4UMMA5MajorE0ELSN_0ELNSM_8SaturateE0EEEEEENS4_6LayoutINS5_IJSC_SC_SC_EEENS5_IJNSA_ILi0EEEST_ST_EEEEENS5_IJNS4_10UnderscoreESW_SW_EEEEENS4_18SM100_TMA_2SM_LOADENS4_14ComposedLayoutINS4_7SwizzleILi1ELi4ELi3EEENS4_18smem_ptr_flag_bitsILi8EEENSR_INS5_IJNSA_ILi8EEESG_EEENS5_IJSG_SC_EEEEEEEvNS4_8identityESZ_S19_vS1A_EENS_8epilogue10collective18CollectiveEpilogueINS1C_23Sm100TmaWarpSpecializedILi4ELi2ELi64ELb0ELb0EEEJNS5_IJNSA_ILi128EEESF_SG_EEENS5_IJNSR_IS1H_SC_EENSR_INSA_ILi64EEESC_EEEEEaSI_aSI_NS1C_6fusion15FusionCallbacksIS1G_NS1N_17LinearCombinationIaiaiLNS_15FloatRoundStyleE2EEES1I_S1M_JEEENS4_5SM1004TMEM4LOAD26SM100_TMEM_LOAD_32dp32b64xENS4_13SM90_TMA_LOADENS10_INS11_ILi2ELi4ELi3EEES14_NSR_INS5_IJS15_S1K_EEENS5_IJS1K_SC_EEEEEEENS4_39AutoVectorizingCopyWithAssumedAlignmentILi128EEENS4_14SM90_TMA_STOREES22_S24_S24_EEEvvEEEEvNT_6ParamsE) ;  /* 0xffffff3c027c7950 */ /* 0x000fea0003c3ffff */
        .weak           $__internal_1_$__cuda_sm10x_tcgen05_guardrail_trap_phase_invalid_during_alloc
        .type           $__internal_1_$__cuda_sm10x_tcgen05_guardrail_trap_phase_invalid_during_alloc,@function
        .size           $__internal_1_$__cuda_sm10x_tcgen05_guardrail_trap_phase_invalid_during_alloc,($__internal_2_$__cuda_sm10x_tcgen05_guardrail_trap_unallocated_columns_being_dealloced - $__internal_1_$__cuda_sm10x_tcgen05_guardrail_trap_phase_invalid_during_alloc)
$__internal_1_$__cuda_sm10x_tcgen05_guardrail_trap_phase_invalid_during_alloc:
[----:B------:R-:W-:Y:S05]  /*c210*/  BPT.TRAP 0x1 ;  /* 0x000000040000795c */ /* 0x000fea0000300000 */
[----:B------:R-:W-:-:S04]  /*c220*/  MOV R3, 0x0 ;  /* 0x0000000000037802 */ /* 0x000fc80000000f00 */
[----:B------:R-:W-:Y:S05]  /*c230*/  RET.REL.NODEC R2 `(_ZN7cutlass13device_kernelINS_4gemm6kernel13GemmUniversalIN4cute5tupleIJiiiiEEENS1_10collective13CollectiveMmaINS1_35MainloopSm100TmaUmmaWarpSpecializedILi3ELi2ELi2ENS5_IJNS4_1CILi2EEENSA_ILi1EEESC_EEEEENS5_IJNSA_ILi256EEESF_NSA_ILi32EEEEEEaNS5_IJlSC_lEEEaSI_NS4_8TiledMMAINS4_8MMA_AtomIJNS4_21SM100_MMA_S8_2x1SM_SSIaaiLi256ELi256ELNS4_4UMMA5MajorE0ELSN_0ELNSM_8SaturateE0EEEEEENS4_6LayoutINS5_IJSC_SC_SC_EEENS5_IJNSA_ILi0EEEST_ST_EEEEENS5_IJNS4_10UnderscoreESW_SW_EEEEENS4_18SM100_TMA_2SM_LOADENS4_14ComposedLayoutINS4_7SwizzleILi1ELi4ELi3EEENS4_18smem_ptr_flag_bitsILi8EEENSR_INS5_IJNSA_ILi8EEESG_EEENS5_IJSG_SC_EEEEEEEvNS4_8identityESZ_S19_vS1A_EENS_8epilogue10collective18CollectiveEpilogueINS1C_23Sm100TmaWarpSpecializedILi4ELi2ELi64ELb0ELb0EEEJNS5_IJNSA_ILi128EEESF_SG_EEENS5_IJNSR_IS1H_SC_EENSR_INSA_ILi64EEESC_EEEEEaSI_aSI_NS1C_6fusion15FusionCallbacksIS1G_NS1N_17LinearCombinationIaiaiLNS_15FloatRoundStyleE2EEES1I_S1M_JEEENS4_5SM1004TMEM4LOAD26SM100_TMEM_LOAD_32dp32b64xENS4_13SM90_TMA_LOADENS10_INS11_ILi2ELi4ELi3EEES14_NSR_INS5_IJS15_S1K_EEENS5_IJS1K_SC_EEEEEEENS4_39AutoVectorizingCopyWithAssumedAlignmentILi128EEENS4_14SM90_TMA_STOREES22_S24_S24_EEEvvEEEEvNT_6ParamsE) ;  /* 0xffffff3c02707950 */ /* 0x000fea0003c3ffff */
        .weak           $__internal_2_$__cuda_sm10x_tcgen05_guardrail_trap_unallocated_columns_being_dealloced
        .type           $__internal_2_$__cuda_sm10x_tcgen05_guardrail_trap_unallocated_columns_being_dealloced,@function
        .size           $__internal_2_$__cuda_sm10x_tcgen05_guardrail_trap_unallocated_columns_being_dealloced,(.L_x_182 - $__internal_2_$__cuda_sm10x_tcgen05_guardrail_trap_unallocated_columns_being_dealloced)
$__internal_2_$__cuda_sm10x_tcgen05_guardrail_trap_unallocated_columns_being_dealloced:
[----:B------:R-:W-:Y:S05]  /*c240*/  BPT.TRAP 0x1 ;  /* 0x000000040000795c */ /* 0x000fea0000300000 */
[----:B------:R-:W-:-:S04]  /*c250*/  HFMA2 R3, -RZ, RZ, 0, 0 ;  /* 0x00000000ff037431 */ /* 0x000fc800000001ff */
[----:B------:R-:W-:Y:S05]  /*c260*/  RET.REL.NODEC R2 `(_ZN7cutlass13device_kernelINS_4gemm6kernel13GemmUniversalIN4cute5tupleIJiiiiEEENS1_10collective13CollectiveMmaINS1_35MainloopSm100TmaUmmaWarpSpecializedILi3ELi2ELi2ENS5_IJNS4_1CILi2EEENSA_ILi1EEESC_EEEEENS5_IJNSA_ILi256EEESF_NSA_ILi32EEEEEEaNS5_IJlSC_lEEEaSI_NS4_8TiledMMAINS4_8MMA_AtomIJNS4_21SM100_MMA_S8_2x1SM_SSIaaiLi256ELi256ELNS4_4UMMA5MajorE0ELSN_0ELNSM_8SaturateE0EEEEEENS4_6LayoutINS5_IJSC_SC_SC_EEENS5_IJNSA_ILi0EEEST_ST_EEEEENS5_IJNS4_10UnderscoreESW_SW_EEEEENS4_18SM100_TMA_2SM_LOADENS4_14ComposedLayoutINS4_7SwizzleILi1ELi4ELi3EEENS4_18smem_ptr_flag_bitsILi8EEENSR_INS5_IJNSA_ILi8EEESG_EEENS5_IJSG_SC_EEEEEEEvNS4_8identityESZ_S19_vS1A_EENS_8epilogue10collective18CollectiveEpilogueINS1C_23Sm100TmaWarpSpecializedILi4ELi2ELi64ELb0ELb0EEEJNS5_IJNSA_ILi128EEESF_SG_EEENS5_IJNSR_IS1H_SC_EENSR_INSA_ILi64EEESC_EEEEEaSI_aSI_NS1C_6fusion15FusionCallbacksIS1G_NS1N_17LinearCombinationIaiaiLNS_15FloatRoundStyleE2EEES1I_S1M_JEEENS4_5SM1004TMEM4LOAD26SM100_TMEM_LOAD_32dp32b64xENS4_13SM90_TMA_LOADENS10_INS11_ILi2ELi4ELi3EEES14_NSR_INS5_IJS15_S1K_EEENS5_IJS1K_SC_EEEEEEENS4_39AutoVectorizingCopyWithAssumedAlignmentILi128EEENS4_14SM90_TMA_STOREES22_S24_S24_EEEvvEEEEvNT_6ParamsE) ;  /* 0xffffff3c02647950 */ /* 0x000fea0003c3ffff */
.L_x_181:
[----:B------:R-:W-:-:S00]  /*c270*/  BRA `(.L_x_181) ;  /* 0xfffffffc00fc7947 */ /* 0x000fc0000383ffff */
[----:B------:R-:W-:-:S00]  /*c280*/  NOP ;  /* 0x0000000000007918 */ /* 0x000fc00000000000 */
[----:B------:R-:W-:-:S00]  /*c290*/  NOP ;  /* 0x0000000000007918 */ /* 0x000fc00000000000 */
[----:B------:R-:W-:-:S00]  /*c2a0*/  NOP ;  /* 0x0000000000007918 */ /* 0x000fc00000000000 */
[----:B------:R-:W-:-:S00]  /*c2b0*/  NOP ;  /* 0x0000000000007918 */ /* 0x000fc00000000000 */
[----:B------:R-:W-:-:S00]  /*c2c0*/  NOP ;  /* 0x0000000000007918 */ /* 0x000fc00000000000 */
[----:B------:R-:W-:-:S00]  /*c2d0*/  NOP ;  /* 0x0000000000007918 */ /* 0x000fc00000000000 */
[----:B------:R-:W-:-:S00]  /*c2e0*/  NOP ;  /* 0x0000000000007918 */ /* 0x000fc00000000000 */
[----:B------:R-:W-:-:S00]  /*c2f0*/  NOP ;  /* 0x0000000000007918 */ /* 0x000fc00000000000 */
.L_x_182:


//--------------------- .nv.global.init           --------------------------
	.section	.nv.global.init,"aw",@progbits
.nv.global.init:
	.type		$str$27,@object
	.size		$str$27,($str$28 - $str$27)
$str$27:
        /*0000*/ 	.byte	0x28, 0x61, 0x64, 0x64, 0x72, 0x65, 0x73, 0x73, 0x20, 0x26, 0x20, 0x6d, 0x61, 0x73, 0x6b, 0x29
        /*0010*/ 	.byte	0x20, 0x3d, 0x3d, 0x20, 0x30, 0x00
	.type		$str$28,@object
	.size		$str$28,($str$26 - $str$28)
$str$28:
        /*0016*/ 	.byte	0x2f, 0x74, 0x6d, 0x70, 0x2f, 0x63, 0x75, 0x74, 0x6c, 0x61, 0x73, 0x73, 0x5f, 0x73, 0x77, 0x65
        /*0026*/ 	.byte	0x65, 0x70, 0x5f, 0x73, 0x72, 0x63, 0x2f, 0x69, 0x6e, 0x63, 0x6c, 0x75, 0x64, 0x65, 0x2f, 0x63
        /*0036*/ 	.byte	0x75, 0x74, 0x65, 0x2f, 0x70, 0x6f, 0x69, 0x6e, 0x74, 0x65, 0x72, 0x5f, 0x66, 0x6c, 0x61, 0x67
        /*0046*/ 	.byte	0x67, 0x65, 0x64, 0x2e, 0x68, 0x70, 0x70, 0x00
	.type		$str$26,@object
	.size		$str$26,($str$25 - $str$26)
$str$26:
        /*004e*/ 	.byte	0x2f, 0x74, 0x6d, 0x70, 0x2f, 0x63, 0x75, 0x74, 0x6c, 0x61, 0x73, 0x73, 0x5f, 0x73, 0x77, 0x65
        /*005e*/ 	.byte	0x65, 0x70, 0x5f, 0x73, 0x72, 0x63, 0x2f, 0x69, 0x6e, 0x63, 0x6c, 0x75, 0x64, 0x65, 0x2f, 0x63
        /*006e*/ 	.byte	0x75, 0x74, 0x65, 0x2f, 0x61, 0x74, 0x6f, 0x6d, 0x2f, 0x63, 0x6f, 0x70, 0x79, 0x5f, 0x74, 0x72
        /*007e*/ 	.byte	0x61, 0x69, 0x74, 0x73, 0x5f, 0x73, 0x6d, 0x31, 0x30, 0x30, 0x2e, 0x68, 0x70, 0x70, 0x00
	.type		$str$25,@object
	.size		$str$25,(__unnamed_1 - $str$25)
$str$25:
        /*008d*/ 	.byte	0x28, 0x28, 0x75, 0x69, 0x6e, 0x74, 0x33, 0x32, 0x5f, 0x74, 0x28, 0x74, 0x68, 0x72, 0x65, 0x61
        /*009d*/ 	.byte	0x64, 0x49, 0x64, 0x78, 0x2e, 0x78, 0x29, 0x20, 0x2f, 0x20, 0x33, 0x32, 0x29, 0x20, 0x25, 0x20
        /*00ad*/ 	.byte	0x34, 0x29, 0x20, 0x3d, 0x3d, 0x20, 0x28, 0x28, 0x28, 0x74, 0x6d, 0x65, 0x6d, 0x5f, 0x61, 0x64
        /*00bd*/ 	.byte	0x64, 0x72, 0x20, 0x3e, 0x3e, 0x20, 0x31, 0x36, 0x29, 0x20, 0x2f, 0x20, 0x33, 0x32, 0x29, 0x20
        /*00cd*/ 	.byte	0x25, 0x20, 0x34, 0x29, 0x00
	.type		__unnamed_1,@object
	.size		__unnamed_1,(__unnamed_2 - __unnamed_1)
__unnamed_1:
        /*00d2*/ 	.byte	0x61, 0x75, 0x74, 0x6f, 0x20, 0x63, 0x75, 0x74, 0x65, 0x3a, 0x3a, 0x61, 0x73, 0x5f, 0x70, 0x6f
        /* <DEDUP_REMOVED lines=24> */
        /*0262*/ 	.byte	0x5d, 0x00
	.type		__unnamed_2,@object
	.size		__unnamed_2,(__unnamed_3 - __unnamed_2)
__unnamed_2:
        /* <DEDUP_REMOVED lines=26> */
	.type		__unnamed_3,@object
	.size		__unnamed_3,(.L_3 - __unnamed_3)
__unnamed_3:
        /* <DEDUP_REMOVED lines=42> */
        /*0696*/ 	.byte	0x43, 0x3c, 0x30, 0x3e, 0x3e, 0x3e, 0x3e, 0x5d, 0x00
.L_3:


//--------------------- .nv.shared._ZN7cutlass13device_kernelINS_4gemm6kernel13GemmUniversalIN4cute5tupleIJiiiiEEENS1_10collective13CollectiveMmaINS1_35MainloopSm100TmaUmmaWarpSpecializedILi3ELi2ELi2ENS5_IJNS4_1CILi2EEENSA_ILi1EEESC_EEEEENS5_IJNSA_ILi256EEESF_NSA_ILi32EEEEEEaNS5_IJlSC_lEEEaSI_NS4_8TiledMMAINS4_8MMA_AtomIJNS4_21SM100_MMA_S8_2x1SM_SSIaaiLi256ELi256ELNS4_4UMMA5MajorE0ELSN_0ELNSM_8SaturateE0EEEEEENS4_6LayoutINS5_IJSC_SC_SC_EEENS5_IJNSA_ILi0EEEST_ST_EEEEENS5_IJNS4_10UnderscoreESW_SW_EEEEENS4_18SM100_TMA_2SM_LOADENS4_14ComposedLayoutINS4_7SwizzleILi1ELi4ELi3EEENS4_18smem_ptr_flag_bitsILi8EEENSR_INS5_IJNSA_ILi8EEESG_EEENS5_IJSG_SC_EEEEEEEvNS4_8identityESZ_S19_vS1A_EENS_8epilogue10collective18CollectiveEpilogueINS1C_23Sm100TmaWarpSpecializedILi4ELi2ELi64ELb0ELb0EEEJNS5_IJNSA_ILi128EEESF_SG_EEENS5_IJNSR_IS1H_SC_EENSR_INSA_ILi64EEESC_EEEEEaSI_aSI_NS1C_6fusion15FusionCallbacksIS1G_NS1N_17LinearCombinationIaiaiLNS_15FloatRoundStyleE2EEES1I_S1M_JEEENS4_5SM1004TMEM4LOAD26SM100_TMEM_LOAD_32dp32b64xENS4_13SM90_TMA_LOADENS10_INS11_ILi2ELi4ELi3EEES14_NSR_INS5_IJS15_S1K_EEENS5_IJS1K_SC_EEEEEEENS4_39AutoVectorizingCopyWithAssumedAlignmentILi128EEENS4_14SM90_TMA_STOREES22_S24_S24_EEEvvEEEEvNT_6ParamsE --------------------------
	.section	.nv.shared._ZN7cutlass13device_kernelINS_4gemm6kernel13GemmUniversalIN4cute5tupleIJiiiiEEENS1_10collective13CollectiveMmaINS1_35MainloopSm100TmaUmmaWarpSpecializedILi3ELi2ELi2ENS5_IJNS4_1CILi2EEENSA_ILi1EEESC_EEEEENS5_IJNSA_ILi256EEESF_NSA_ILi32EEEEEEaNS5_IJlSC_lEEEaSI_NS4_8TiledMMAINS4_8MMA_AtomIJNS4_21SM100_MMA_S8_2x1SM_SSIaaiLi256ELi256ELNS4_4UMMA5MajorE0ELSN_0ELNSM_8SaturateE0EEEEEENS4_6LayoutINS5_IJSC_SC_SC_EEENS5_IJNSA_ILi0EEEST_ST_EEEEENS5_IJNS4_10UnderscoreESW_SW_EEEEENS4_18SM100_TMA_2SM_LOADENS4_14ComposedLayoutINS4_7SwizzleILi1ELi4ELi3EEENS4_18smem_ptr_flag_bitsILi8EEENSR_INS5_IJNSA_ILi8EEESG_EEENS5_IJSG_SC_EEEEEEEvNS4_8identityESZ_S19_vS1A_EENS_8epilogue10collective18CollectiveEpilogueINS1C_23Sm100TmaWarpSpecializedILi4ELi2ELi64ELb0ELb0EEEJNS5_IJNSA_ILi128EEESF_SG_EEENS5_IJNSR_IS1H_SC_EENSR_INSA_ILi64EEESC_EEEEEaSI_aSI_NS1C_6fusion15FusionCallbacksIS1G_NS1N_17LinearCombinationIaiaiLNS_15FloatRoundStyleE2EEES1I_S1M_JEEENS4_5SM1004TMEM4LOAD26SM100_TMEM_LOAD_32dp32b64xENS4_13SM90_TMA_LOADENS10_INS11_ILi2ELi4ELi3EEES14_NSR_INS5_IJS15_S1K_EEENS5_IJS1K_SC_EEEEEEENS4_39AutoVectorizingCopyWithAssumedAlignmentILi128EEENS4_14SM90_TMA_STOREES22_S24_S24_EEEvvEEEEvNT_6ParamsE,"aw",@nobits
	.sectionflags	@""
	.align	16
	.zero		1024


//--------------------- .nv.shared.reserved.0     --------------------------
	.section	.nv.shared.reserved.0,"aw",@nobits
	.weak		__nv_reservedSMEM_offset_0_alias
	.size		__nv_reservedSMEM_offset_0_alias, 0, 64
	.other		__nv_reservedSMEM_offset_0_alias,@"STO_CUDA_RESERVED_SHARED STV_DEFAULT"
__nv_reservedSMEM_offset_0_alias:
	.zero		0
.nv.shared.reserved.0:
	.zero		64
	.weak		__nv_reservedSMEM_tcgen05_partition
	.type		__nv_reservedSMEM_tcgen05_partition,@object
	.size		__nv_reservedSMEM_tcgen05_partition,(.L_0 - __nv_reservedSMEM_tcgen05_partition)
__nv_reservedSMEM_tcgen05_partition:
	.zero		32
.L_0:


//--------------------- .nv.global                --------------------------
	.section	.nv.global,"aw",@nobits
.nv.global:
	.type		_ZN39_INTERNAL_8adc5c19_4_k_cu_f333f5c1_95974cute1_E,@object
	.size		_ZN39_INTERNAL_8adc5c19_4_k_cu_f333f5c1_95974cute1_E,(_ZN39_INTERNAL_8adc5c19_4_k_cu_f333f5c1_95974cuda3std3__45__cpo6cbeginE - _ZN39_INTERNAL_8adc5c19_4_k_cu_f333f5c1_95974cute1_E)
_ZN39_INTERNAL_8adc5c19_4_k_cu_f333f5c1_95974cute1_E:
	.zero		1
	.type		_ZN39_INTERNAL_8adc5c19_4_k_cu_f333f5c1_95974cuda3std3__45__cpo6cbeginE,@object
	.size		_ZN39_INTERNAL_8adc5c19_4_k_cu_f333f5c1_95974cuda3std3__45__cpo6cbeginE,(_ZN39_INTERNAL_8adc5c19_4_k_cu_f333f5c1_95974cuda3std3__48in_placeE - _ZN39_INTERNAL_8adc5c19_4_k_cu_f333f5c1_95974cuda3std3__45__cpo6cbeginE)
_ZN39_INTERNAL_8adc5c19_4_k_cu_f333f5c1_95974cuda3std3__45__cpo6cbeginE:
	.zero		1
	.type		_ZN39_INTERNAL_8adc5c19_4_k_cu_f333f5c1_95974cuda3std3__48in_placeE,@object
	.size		_ZN39_INTERNAL_8adc5c19_4_k_cu_f333f5c1_95974cuda3std3__48in_placeE,(_ZN39_INTERNAL_8adc5c19_4_k_cu_f333f5c1_95974cuda3std6ranges3__45__cpo9iter_moveE - _ZN39_INTERNAL_8adc5c19_4_k_cu_f333f5c1_95974cuda3std3__48in_placeE)
_ZN39_INTERNAL_8adc5c19_4_k_cu_f333f5c1_95974cuda3std3__48in_placeE:
	.zero		1
	.type		_ZN39_INTERNAL_8adc5c19_4_k_cu_f333f5c1_95974cuda3std6ranges3__45__cpo9iter_moveE,@object
	.size		_ZN39_INTERNAL_8adc5c19_4_k_cu_f333f5c1_95974cuda3std6ranges3__45__cpo9iter_moveE,(_ZN39_INTERNAL_8adc5c19_4_k_cu_f333f5c1_95974cuda3std3__45__cpo5beginE - _ZN39_INTERNAL_8adc5c19_4_k_cu_f333f5c1_95974cuda3std6ranges3__45__cpo9iter_moveE)
_ZN39_INTERNAL_8adc5c19_4_k_cu_f333f5c1_95974cuda3std6ranges3__45__cpo9iter_moveE:
	.zero		1
	.type		_ZN39_INTERNAL_8adc5c19_4_k_cu_f333f5c1_95974cuda3std3__45__cpo5beginE,@object
	.size		_ZN39_INTERNAL_8adc5c19_4_k_cu_f333f5c1_95974cuda3std3__45__cpo5beginE,(_ZN39_INTERNAL_8adc5c19_4_k_cu_f333f5c1_95974cuda3std3__441_GLOBAL__N__8adc5c19_4_k_cu_f333f5c1_95976ignoreE - _ZN39_INTERNAL_8adc5c19_4_k_cu_f333f5c1_95974cuda3std3__45__cpo5beginE)
_ZN39_INTERNAL_8adc5c19_4_k_cu_f333f5c1_95974cuda3std3__45__cpo5beginE:
	.zero		1
	.type		_ZN39_INTERNAL_8adc5c19_4_k_cu_f333f5c1_95974cuda3std3__441_GLOBAL__N__8adc5c19_4_k_cu_f333f5c1_95976ignoreE,@object
	.size		_ZN39_INTERNAL_8adc5c19_4_k_cu_f333f5c1_95974cuda3std3__441_GLOBAL__N__8adc5c19_4_k_cu_f333f5c1_95976ignoreE,(_ZN39_INTERNAL_8adc5c19_4_k_cu_f333f5c1_95974cute7productE - _ZN39_INTERNAL_8adc5c19_4_k_cu_f333f5c1_95974cuda3std3__441_GLOBAL__N__8adc5c19_4_k_cu_f333f5c1_95976ignoreE)
_ZN39_INTERNAL_8adc5c19_4_k_cu_f333f5c1_95974cuda3std3__441_GLOBAL__N__8adc5c19_4_k_cu_f333f5c1_95976ignoreE:
	.zero		1
	.type		_ZN39_INTERNAL_8adc5c19_4_k_cu_f333f5c1_95974cute7productE,@object
	.size		_ZN39_INTERNAL_8adc5c19_4_k_cu_f333f5c1_95974cute7productE,(_ZN39_INTERNAL_8adc5c19_4_k_cu_f333f5c1_95974cuda3std3__45__cpo3endE - _ZN39_INTERNAL_8adc5c19_4_k_cu_f333f5c1_95974cute7productE)
_ZN39_INTERNAL_8adc5c19_4_k_cu_f333f5c1_95974cute7productE:
	.zero		1
	.type		_ZN39_INTERNAL_8adc5c19_4_k_cu_f333f5c1_95974cuda3std3__45__cpo3endE,@object
	.size		_ZN39_INTERNAL_8adc5c19_4_k_cu_f333f5c1_95974cuda3std3__45__cpo3endE,(_ZN39_INTERNAL_8adc5c19_4_k_cu_f333f5c1_95974cuda3std3__419piecewise_constructE - _ZN39_INTERNAL_8adc5c19_4_k_cu_f333f5c1_95974cuda3std3__45__cpo3endE)
_ZN39_INTERNAL_8adc5c19_4_k_cu_f333f5c1_95974cuda3std3__45__cpo3endE:
	.zero		1
	.type		_ZN39_INTERNAL_8adc5c19_4_k_cu_f333f5c1_95974cuda3std3__419piecewise_constructE,@object
	.size		_ZN39_INTERNAL_8adc5c19_4_k_cu_f333f5c1_95974cuda3std3__419piecewise_constructE,(_ZN39_INTERNAL_8adc5c19_4_k_cu_f333f5c1_95974cuda3std3__45__cpo4cendE - _ZN39_INTERNAL_8adc5c19_4_k_cu_f333f5c1_95974cuda3std3__419piecewise_constructE)
_ZN39_INTERNAL_8adc5c19_4_k_cu_f333f5c1_95974cuda3std3__419piecewise_constructE:
	.zero		1
	.type		_ZN39_INTERNAL_8adc5c19_4_k_cu_f333f5c1_95974cuda3std3__45__cpo4cendE,@object
	.size		_ZN39_INTERNAL_8adc5c19_4_k_cu_f333f5c1_95974cuda3std3__45__cpo4cendE,(_ZN39_INTERNAL_8adc5c19_4_k_cu_f333f5c1_95974cuda3std6ranges3__45__cpo4swapE - _ZN39_INTERNAL_8adc5c19_4_k_cu_f333f5c1_95974cuda3std3__45__cpo4cendE)
_ZN39_INTERNAL_8adc5c19_4_k_cu_f333f5c1_95974cuda3std3__45__cpo4cendE:
	.zero		1
	.type		_ZN39_INTERNAL_8adc5c19_4_k_cu_f333f5c1_95974cuda3std6ranges3__45__cpo4swapE,@object
	.size		_ZN39_INTERNAL_8adc5c19_4_k_cu_f333f5c1_95974cuda3std6ranges3__45__cpo4swapE,(.L_11 - _ZN39_INTERNAL_8adc5c19_4_k_cu_f333f5c1_95974cuda3std6ranges3__45__cpo4swapE)
_ZN39_INTERNAL_8adc5c19_4_k_cu_f333f5c1_95974cuda3std6ranges3__45__cpo4swapE:
	.zero		1
.L_11:


//--------------------- .nv.constant0._ZN7cutlass13device_kernelINS_4gemm6kernel13GemmUniversalIN4cute5tupleIJiiiiEEENS1_10collective13CollectiveMmaINS1_35MainloopSm100TmaUmmaWarpSpecializedILi3ELi2ELi2ENS5_IJNS4_1CILi2EEENSA_ILi1EEESC_EEEEENS5_IJNSA_ILi256EEESF_NSA_ILi32EEEEEEaNS5_IJlSC_lEEEaSI_NS4_8TiledMMAINS4_8MMA_AtomIJNS4_21SM100_MMA_S8_2x1SM_SSIaaiLi256ELi256ELNS4_4UMMA5MajorE0ELSN_0ELNSM_8SaturateE0EEEEEENS4_6LayoutINS5_IJSC_SC_SC_EEENS5_IJNSA_ILi0EEEST_ST_EEEEENS5_IJNS4_10UnderscoreESW_SW_EEEEENS4_18SM100_TMA_2SM_LOADENS4_14ComposedLayoutINS4_7SwizzleILi1ELi4ELi3EEENS4_18smem_ptr_flag_bitsILi8EEENSR_INS5_IJNSA_ILi8EEESG_EEENS5_IJSG_SC_EEEEEEEvNS4_8identityESZ_S19_vS1A_EENS_8epilogue10collective18CollectiveEpilogueINS1C_23Sm100TmaWarpSpecializedILi4ELi2ELi64ELb0ELb0EEEJNS5_IJNSA_ILi128EEESF_SG_EEENS5_IJNSR_IS1H_SC_EENSR_INSA_ILi64EEESC_EEEEEaSI_aSI_NS1C_6fusion15FusionCallbacksIS1G_NS1N_17LinearCombinationIaiaiLNS_15FloatRoundStyleE2EEES1I_S1M_JEEENS4_5SM1004TMEM4LOAD26SM100_TMEM_LOAD_32dp32b64xENS4_13SM90_TMA_LOADENS10_INS11_ILi2ELi4ELi3EEES14_NSR_INS5_IJS15_S1K_EEENS5_IJS1K_SC_EEEEEEENS4_39AutoVectorizingCopyWithAssumedAlignmentILi128EEENS4_14SM90_TMA_STOREES22_S24_S24_EEEvvEEEEvNT_6ParamsE --------------------------
	.section	.nv.constant0._ZN7cutlass13device_kernelINS_4gemm6kernel13GemmUniversalIN4cute5tupleIJiiiiEEENS1_10collective13CollectiveMmaINS1_35MainloopSm100TmaUmmaWarpSpecializedILi3ELi2ELi2ENS5_IJNS4_1CILi2EEENSA_ILi1EEESC_EEEEENS5_IJNSA_ILi256EEESF_NSA_ILi32EEEEEEaNS5_IJlSC_lEEEaSI_NS4_8TiledMMAINS4_8MMA_AtomIJNS4_21SM100_MMA_S8_2x1SM_SSIaaiLi256ELi256ELNS4_4UMMA5MajorE0ELSN_0ELNSM_8SaturateE0EEEEEENS4_6LayoutINS5_IJSC_SC_SC_EEENS5_IJNSA_ILi0EEEST_ST_EEEEENS5_IJNS4_10UnderscoreESW_SW_EEEEENS4_18SM100_TMA_2SM_LOADENS4_14ComposedLayoutINS4_7SwizzleILi1ELi4ELi3EEENS4_18smem_ptr_flag_bitsILi8EEENSR_INS5_IJNSA_ILi8EEESG_EEENS5_IJSG_SC_EEEEEEEvNS4_8identityESZ_S19_vS1A_EENS_8epilogue10collective18CollectiveEpilogueINS1C_23Sm100TmaWarpSpecializedILi4ELi2ELi64ELb0ELb0EEEJNS5_IJNSA_ILi128EEESF_SG_EEENS5_IJNSR_IS1H_SC_EENSR_INSA_ILi64EEESC_EEEEEaSI_aSI_NS1C_6fusion15FusionCallbacksIS1G_NS1N_17LinearCombinationIaiaiLNS_15FloatRoundStyleE2EEES1I_S1M_JEEENS4_5SM1004TMEM4LOAD26SM100_TMEM_LOAD_32dp32b64xENS4_13SM90_TMA_LOADENS10_INS11_ILi2ELi4ELi3EEES14_NSR_INS5_IJS15_S1K_EEENS5_IJS1K_SC_EEEEEEENS4_39AutoVectorizingCopyWithAssumedAlignmentILi128EEENS4_14SM90_TMA_STOREES22_S24_S24_EEEvvEEEEvNT_6ParamsE,"a",@progbits
	.sectionflags	@""
	.align	4
.nv.constant0._ZN7cutlass13device_kernelINS_4gemm6kernel13GemmUniversalIN4cute5tupleIJiiiiEEENS1_10collective13CollectiveMmaINS1_35MainloopSm100TmaUmmaWarpSpecializedILi3ELi2ELi2ENS5_IJNS4_1CILi2EEENSA_ILi1EEESC_EEEEENS5_IJNSA_ILi256EEESF_NSA_ILi32EEEEEEaNS5_IJlSC_lEEEaSI_NS4_8TiledMMAINS4_8MMA_AtomIJNS4_21SM100_MMA_S8_2x1SM_SSIaaiLi256ELi256ELNS4_4UMMA5MajorE0ELSN_0ELNSM_8SaturateE0EEEEEENS4_6LayoutINS5_IJSC_SC_SC_EEENS5_IJNSA_ILi0EEEST_ST_EEEEENS5_IJNS4_10UnderscoreESW_SW_EEEEENS4_18SM100_TMA_2SM_LOADENS4_14ComposedLayoutINS4_7SwizzleILi1ELi4ELi3EEENS4_18smem_ptr_flag_bitsILi8EEENSR_INS5_IJNSA_ILi8EEESG_EEENS5_IJSG_SC_EEEEEEEvNS4_8identityESZ_S19_vS1A_EENS_8epilogue10collective18CollectiveEpilogueINS1C_23Sm100TmaWarpSpecializedILi4ELi2ELi64ELb0ELb0EEEJNS5_IJNSA_ILi128EEESF_SG_EEENS5_IJNSR_IS1H_SC_EENSR_INSA_ILi64EEESC_EEEEEaSI_aSI_NS1C_6fusion15FusionCallbacksIS1G_NS1N_17LinearCombinationIaiaiLNS_15FloatRoundStyleE2EEES1I_S1M_JEEENS4_5SM1004TMEM4LOAD26SM100_TMEM_LOAD_32dp32b64xENS4_13SM90_TMA_LOADENS10_INS11_ILi2ELi4ELi3EEES14_NSR_INS5_IJS15_S1K_EEENS5_IJS1K_SC_EEEEEEENS4_39AutoVectorizingCopyWithAssumedAlignmentILi128EEENS4_14SM90_TMA_STOREES22_S24_S24_EEEvvEEEEvNT_6ParamsE:
	.zero		2944


//--------------------- SYMBOLS --------------------------

	.type		.nv.reservedSmem.offset0,@object
	.size		.nv.reservedSmem.offset0,0x4
	.type		.nv.reservedSmem.cap,@object
	.size		.nv.reservedSmem.cap,0x4
	.type		__assertfail,@function
